	.target	sm_100a

	.elftype	@"ET_EXEC"


//--------------------- .note.nv.tkinfo           --------------------------
	.section	.note.nv.tkinfo,"",@"SHT_NOTE"
	.sectionflags	@"SHF_NOTE_NV_TKINFO"
	.tkinfo
        /*0018*/ 	.word	0x00000002
        /*0030*/ 	.string	""
        /*0030*/ 	.string	"ptxas"
        /*0030*/ 	.string	"Cuda compilation tools, release 13.0, V13.0.88"
        /*0030*/ 	.string	"Build cuda_13.0.r13.0/compiler.36424714_0"
        /*0030*/ 	.string	"-arch sm_100a -m 64 "



//--------------------- .note.nv.cuinfo           --------------------------
	.section	.note.nv.cuinfo,"",@"SHT_NOTE"
	.sectionflags	@"SHF_NOTE_NV_CUINFO"
        /*0018*/ 	.short	0x0002
        /*001a*/ 	.short	0x0064
        /*001c*/ 	.short	0x0082
	.zero		2


//--------------------- .nv.info                  --------------------------
	.section	.nv.info,"",@"SHT_CUDA_INFO"
	.align	4


	//----- nvinfo : EIATTR_REGCOUNT
	.align		4
        /*0000*/ 	.byte	0x04, 0x2f
        /*0002*/ 	.short	(.L_19 - .L_18)
	.align		4
.L_18:
        /*0004*/ 	.word	index@(_ZN7cutlass13device_kernelINS_4gemm6kernel13GemmUniversalIN4cute5tupleIJiiiiEEENS1_10collective13CollectiveMmaINS1_35MainloopSm100TmaUmmaWarpSpecializedILi3ELi2ELi4ENS5_IJNS4_1CILi8EEENSA_ILi1EEESC_EEEEENS5_IJNSA_ILi128EEESF_NSA_ILi64EEEEEENS_6half_tENS5_IJlSC_lEEESI_NS5_IJSC_llEEENS4_8TiledMMAINS4_8MMA_AtomIJNS4_26SM100_MMA_F16BF16_2x1SM_SSISI_SI_fLi128ELi128ELNS4_4UMMA5MajorE0ELSP_1ELNSO_7ScaleInE0ELSQ_0EEEEEENS4_6LayoutINS5_IJSC_SC_SC_EEENS5_IJNSA_ILi0EEESV_SV_EEEEENS5_IJNS4_10UnderscoreESY_SY_EEEEENS4_18SM100_TMA_2SM_LOADENS4_14ComposedLayoutINS4_7SwizzleILi3ELi4ELi3EEENS4_18smem_ptr_flag_bitsILi16EEENST_INS5_IJSB_SG_EEENS5_IJSG_SC_EEEEEEEvNS4_8identityENS4_28SM100_TMA_2SM_LOAD_MULTICASTENS12_IS14_S16_NST_INS5_IJSG_SB_EEENS5_IJSC_SG_EEEEEEEvS1B_EENS_8epilogue10collective18CollectiveEpilogueINS1I_23Sm100TmaWarpSpecializedILi4ELi2ELi16ELb1ELb0EEEJNS5_IJSG_SF_SG_EEENS5_IJNST_ISG_SC_EENST_INS5_IJNSA_ILi16EEENSA_ILi2EEEEEES1E_EEEEESI_SJ_SI_SJ_NS1I_6fusion15FusionCallbacksIS1M_NS1U_17LinearCombinationISI_fSI_fLNS_15FloatRoundStyleE2EEES1N_S1T_JEEENS4_5SM1004TMEM4LOAD26SM100_TMEM_LOAD_32dp32b16xENS4_13SM90_TMA_LOADENS12_INS13_ILi1ELi4ELi3EEES16_NST_INS5_IJSB_S1P_EEENS5_IJS1P_SC_EEEEEEENS4_39AutoVectorizingCopyWithAssumedAlignmentILi128EEENS4_14SM90_TMA_STOREES29_S2B_S2B_EEEvvEEEEvNT_6ParamsE)
        /*0008*/ 	.word	0x0000005b


	//----- nvinfo : EIATTR_FRAME_SIZE
	.align		4
.L_19:
        /*000c*/ 	.byte	0x04, 0x11
        /*000e*/ 	.short	(.L_21 - .L_20)
	.align		4
.L_20:
        /*0010*/ 	.word	index@($__internal_2_$__cuda_sm10x_tcgen05_guardrail_trap_unallocated_columns_being_dealloced)
        /*0014*/ 	.word	0x00000000


	//----- nvinfo : EIATTR_FRAME_SIZE
	.align		4
.L_21:
        /*0018*/ 	.byte	0x04, 0x11
        /*001a*/ 	.short	(.L_23 - .L_22)
	.align		4
.L_22:
        /*001c*/ 	.word	index@($__internal_1_$__cuda_sm10x_tcgen05_guardrail_trap_phase_invalid_during_alloc)
        /*0020*/ 	.word	0x00000000


	//----- nvinfo : EIATTR_FRAME_SIZE
	.align		4
.L_23:
        /*0024*/ 	.byte	0x04, 0x11
        /*0026*/ 	.short	(.L_25 - .L_24)
	.align		4
.L_24:
        /*0028*/ 	.word	index@($__internal_0_$__cuda_sm10x_tcgen05_guardrail_trap_col_being_dealloced_not_returned_by_alloc)
        /*002c*/ 	.word	0x00000000


	//----- nvinfo : EIATTR_FRAME_SIZE
	.align		4
.L_25:
        /*0030*/ 	.byte	0x04, 0x11
        /*0032*/ 	.short	(.L_27 - .L_26)
	.align		4
.L_26:
        /*0034*/ 	.word	index@(_ZN7cutlass13device_kernelINS_4gemm6kernel13GemmUniversalIN4cute5tupleIJiiiiEEENS1_10collective13CollectiveMmaINS1_35MainloopSm100TmaUmmaWarpSpecializedILi3ELi2ELi4ENS5_IJNS4_1CILi8EEENSA_ILi1EEESC_EEEEENS5_IJNSA_ILi128EEESF_NSA_ILi64EEEEEENS_6half_tENS5_IJlSC_lEEESI_NS5_IJSC_llEEENS4_8TiledMMAINS4_8MMA_AtomIJNS4_26SM100_MMA_F16BF16_2x1SM_SSISI_SI_fLi128ELi128ELNS4_4UMMA5MajorE0ELSP_1ELNSO_7ScaleInE0ELSQ_0EEEEEENS4_6LayoutINS5_IJSC_SC_SC_EEENS5_IJNSA_ILi0EEESV_SV_EEEEENS5_IJNS4_10UnderscoreESY_SY_EEEEENS4_18SM100_TMA_2SM_LOADENS4_14ComposedLayoutINS4_7SwizzleILi3ELi4ELi3EEENS4_18smem_ptr_flag_bitsILi16EEENST_INS5_IJSB_SG_EEENS5_IJSG_SC_EEEEEEEvNS4_8identityENS4_28SM100_TMA_2SM_LOAD_MULTICASTENS12_IS14_S16_NST_INS5_IJSG_SB_EEENS5_IJSC_SG_EEEEEEEvS1B_EENS_8epilogue10collective18CollectiveEpilogueINS1I_23Sm100TmaWarpSpecializedILi4ELi2ELi16ELb1ELb0EEEJNS5_IJSG_SF_SG_EEENS5_IJNST_ISG_SC_EENST_INS5_IJNSA_ILi16EEENSA_ILi2EEEEEES1E_EEEEESI_SJ_SI_SJ_NS1I_6fusion15FusionCallbacksIS1M_NS1U_17LinearCombinationISI_fSI_fLNS_15FloatRoundStyleE2EEES1N_S1T_JEEENS4_5SM1004TMEM4LOAD26SM100_TMEM_LOAD_32dp32b16xENS4_13SM90_TMA_LOADENS12_INS13_ILi1ELi4ELi3EEES16_NST_INS5_IJSB_S1P_EEENS5_IJS1P_SC_EEEEEEENS4_39AutoVectorizingCopyWithAssumedAlignmentILi128EEENS4_14SM90_TMA_STOREES29_S2B_S2B_EEEvvEEEEvNT_6ParamsE)
        /*0038*/ 	.word	0x00000000


	//----- nvinfo : EIATTR_MIN_STACK_SIZE
	.align		4
.L_27:
        /*003c*/ 	.byte	0x04, 0x12
        /*003e*/ 	.short	(.L_29 - .L_28)
	.align		4
.L_28:
        /*0040*/ 	.word	index@(_ZN7cutlass13device_kernelINS_4gemm6kernel13GemmUniversalIN4cute5tupleIJiiiiEEENS1_10collective13CollectiveMmaINS1_35MainloopSm100TmaUmmaWarpSpecializedILi3ELi2ELi4ENS5_IJNS4_1CILi8EEENSA_ILi1EEESC_EEEEENS5_IJNSA_ILi128EEESF_NSA_ILi64EEEEEENS_6half_tENS5_IJlSC_lEEESI_NS5_IJSC_llEEENS4_8TiledMMAINS4_8MMA_AtomIJNS4_26SM100_MMA_F16BF16_2x1SM_SSISI_SI_fLi128ELi128ELNS4_4UMMA5MajorE0ELSP_1ELNSO_7ScaleInE0ELSQ_0EEEEEENS4_6LayoutINS5_IJSC_SC_SC_EEENS5_IJNSA_ILi0EEESV_SV_EEEEENS5_IJNS4_10UnderscoreESY_SY_EEEEENS4_18SM100_TMA_2SM_LOADENS4_14ComposedLayoutINS4_7SwizzleILi3ELi4ELi3EEENS4_18smem_ptr_flag_bitsILi16EEENST_INS5_IJSB_SG_EEENS5_IJSG_SC_EEEEEEEvNS4_8identityENS4_28SM100_TMA_2SM_LOAD_MULTICASTENS12_IS14_S16_NST_INS5_IJSG_SB_EEENS5_IJSC_SG_EEEEEEEvS1B_EENS_8epilogue10collective18CollectiveEpilogueINS1I_23Sm100TmaWarpSpecializedILi4ELi2ELi16ELb1ELb0EEEJNS5_IJSG_SF_SG_EEENS5_IJNST_ISG_SC_EENST_INS5_IJNSA_ILi16EEENSA_ILi2EEEEEES1E_EEEEESI_SJ_SI_SJ_NS1I_6fusion15FusionCallbacksIS1M_NS1U_17LinearCombinationISI_fSI_fLNS_15FloatRoundStyleE2EEES1N_S1T_JEEENS4_5SM1004TMEM4LOAD26SM100_TMEM_LOAD_32dp32b16xENS4_13SM90_TMA_LOADENS12_INS13_ILi1ELi4ELi3EEES16_NST_INS5_IJSB_S1P_EEENS5_IJS1P_SC_EEEEEEENS4_39AutoVectorizingCopyWithAssumedAlignmentILi128EEENS4_14SM90_TMA_STOREES29_S2B_S2B_EEEvvEEEEvNT_6ParamsE)
        /*0044*/ 	.word	0x00000000
.L_29:


//--------------------- .nv.compat                --------------------------
	.section	.nv.compat,"",@"SHT_CUDA_COMPAT_INFO"
	.align	4
        /*0000*/ 	.byte	0x02, 0x09, 0x01, 0x00, 0x02, 0x02, 0x02, 0x00, 0x02, 0x05, 0x05, 0x00, 0x03, 0x07, 0x01, 0x01
        /*0010*/ 	.byte	0x02, 0x03, 0x01, 0x00, 0x02, 0x06, 0x01, 0x00, 0x04, 0x0b, 0x08, 0x00, 0x09, 0x00, 0x00, 0x00
        /*0020*/ 	.byte	0x00, 0x00, 0x00, 0x00


//--------------------- .nv.info._ZN7cutlass13device_kernelINS_4gemm6kernel13GemmUniversalIN4cute5tupleIJiiiiEEENS1_10collective13CollectiveMmaINS1_35MainloopSm100TmaUmmaWarpSpecializedILi3ELi2ELi4ENS5_IJNS4_1CILi8EEENSA_ILi1EEESC_EEEEENS5_IJNSA_ILi128EEESF_NSA_ILi64EEEEEENS_6half_tENS5_IJlSC_lEEESI_NS5_IJSC_llEEENS4_8TiledMMAINS4_8MMA_AtomIJNS4_26SM100_MMA_F16BF16_2x1SM_SSISI_SI_fLi128ELi128ELNS4_4UMMA5MajorE0ELSP_1ELNSO_7ScaleInE0ELSQ_0EEEEEENS4_6LayoutINS5_IJSC_SC_SC_EEENS5_IJNSA_ILi0EEESV_SV_EEEEENS5_IJNS4_10UnderscoreESY_SY_EEEEENS4_18SM100_TMA_2SM_LOADENS4_14ComposedLayoutINS4_7SwizzleILi3ELi4ELi3EEENS4_18smem_ptr_flag_bitsILi16EEENST_INS5_IJSB_SG_EEENS5_IJSG_SC_EEEEEEEvNS4_8identityENS4_28SM100_TMA_2SM_LOAD_MULTICASTENS12_IS14_S16_NST_INS5_IJSG_SB_EEENS5_IJSC_SG_EEEEEEEvS1B_EENS_8epilogue10collective18CollectiveEpilogueINS1I_23Sm100TmaWarpSpecializedILi4ELi2ELi16ELb1ELb0EEEJNS5_IJSG_SF_SG_EEENS5_IJNST_ISG_SC_EENST_INS5_IJNSA_ILi16EEENSA_ILi2EEEEEES1E_EEEEESI_SJ_SI_SJ_NS1I_6fusion15FusionCallbacksIS1M_NS1U_17LinearCombinationISI_fSI_fLNS_15FloatRoundStyleE2EEES1N_S1T_JEEENS4_5SM1004TMEM4LOAD26SM100_TMEM_LOAD_32dp32b16xENS4_13SM90_TMA_LOADENS12_INS13_ILi1ELi4ELi3EEES16_NST_INS5_IJSB_S1P_EEENS5_IJS1P_SC_EEEEEEENS4_39AutoVectorizingCopyWithAssumedAlignmentILi128EEENS4_14SM90_TMA_STOREES29_S2B_S2B_EEEvvEEEEvNT_6ParamsE --------------------------
	.section	.nv.info._ZN7cutlass13device_kernelINS_4gemm6kernel13GemmUniversalIN4cute5tupleIJiiiiEEENS1_10collective13CollectiveMmaINS1_35MainloopSm100TmaUmmaWarpSpecializedILi3ELi2ELi4ENS5_IJNS4_1CILi8EEENSA_ILi1EEESC_EEEEENS5_IJNSA_ILi128EEESF_NSA_ILi64EEEEEENS_6half_tENS5_IJlSC_lEEESI_NS5_IJSC_llEEENS4_8TiledMMAINS4_8MMA_AtomIJNS4_26SM100_MMA_F16BF16_2x1SM_SSISI_SI_fLi128ELi128ELNS4_4UMMA5MajorE0ELSP_1ELNSO_7ScaleInE0ELSQ_0EEEEEENS4_6LayoutINS5_IJSC_SC_SC_EEENS5_IJNSA_ILi0EEESV_SV_EEEEENS5_IJNS4_10UnderscoreESY_SY_EEEEENS4_18SM100_TMA_2SM_LOADENS4_14ComposedLayoutINS4_7SwizzleILi3ELi4ELi3EEENS4_18smem_ptr_flag_bitsILi16EEENST_INS5_IJSB_SG_EEENS5_IJSG_SC_EEEEEEEvNS4_8identityENS4_28SM100_TMA_2SM_LOAD_MULTICASTENS12_IS14_S16_NST_INS5_IJSG_SB_EEENS5_IJSC_SG_EEEEEEEvS1B_EENS_8epilogue10collective18CollectiveEpilogueINS1I_23Sm100TmaWarpSpecializedILi4ELi2ELi16ELb1ELb0EEEJNS5_IJSG_SF_SG_EEENS5_IJNST_ISG_SC_EENST_INS5_IJNSA_ILi16EEENSA_ILi2EEEEEES1E_EEEEESI_SJ_SI_SJ_NS1I_6fusion15FusionCallbacksIS1M_NS1U_17LinearCombinationISI_fSI_fLNS_15FloatRoundStyleE2EEES1N_S1T_JEEENS4_5SM1004TMEM4LOAD26SM100_TMEM_LOAD_32dp32b16xENS4_13SM90_TMA_LOADENS12_INS13_ILi1ELi4ELi3EEES16_NST_INS5_IJSB_S1P_EEENS5_IJS1P_SC_EEEEEEENS4_39AutoVectorizingCopyWithAssumedAlignmentILi128EEENS4_14SM90_TMA_STOREES29_S2B_S2B_EEEvvEEEEvNT_6ParamsE,"",@"SHT_CUDA_INFO"
	.sectionflags	@""
	.align	4


	//----- nvinfo : EIATTR_CUDA_API_VERSION
	.align		4
        /*0000*/ 	.byte	0x04, 0x37
        /*0002*/ 	.short	(.L_31 - .L_30)
.L_30:
        /*0004*/ 	.word	0x00000082


	//----- nvinfo : EIATTR_KPARAM_INFO
	.align		4
.L_31:
        /*0008*/ 	.byte	0x04, 0x17
        /*000a*/ 	.short	(.L_33 - .L_32)
.L_32:
        /*000c*/ 	.word	0x00000000
        /*0010*/ 	.short	0x0000
        /*0012*/ 	.short	0x0000
        /*0014*/ 	.byte	0x00, 0xf0, 0x01, 0x20


	//----- nvinfo : EIATTR_AT_ENTRY_FRAGMENTS
	.align		4
.L_33:
        /*0018*/ 	.byte	0x04, 0x4f
        /*001a*/ 	.short	(.L_35 - .L_34)


	//   ....[0]....
.L_34:
        /*001c*/ 	.word	0x00000007


	//----- nvinfo : EIATTR_RESERVED_SMEM_USED
	.align		4
.L_35:
        /*0020*/ 	.byte	0x01, 0x41
	.zero		2


	//----- nvinfo : EIATTR_SPARSE_MMA_MASK
	.align		4
        /*0024*/ 	.byte	0x03, 0x50
        /*0026*/ 	.short	0x0000


	//----- nvinfo : EIATTR_TCGEN05_2CTA_USED
	.align		4
        /*0028*/ 	.byte	0x01, 0x52
	.zero		2


	//----- nvinfo : EIATTR_MAXREG_COUNT
	.align		4
        /*002c*/ 	.byte	0x03, 0x1b
        /*002e*/ 	.short	0x00ff


	//----- nvinfo : EIATTR_NUM_BARRIERS
	.align		4
        /*0030*/ 	.byte	0x02, 0x4c
        /*0032*/ 	.byte	0x07
	.zero		1


	//----- nvinfo : EIATTR_EXTERNS
	.align		4
        /*0034*/ 	.byte	0x04, 0x0f
        /*0036*/ 	.short	(.L_37 - .L_36)


	//   ....[0]....
	.align		4
.L_36:
        /*0038*/ 	.word	index@(__assertfail)


	//----- nvinfo : EIATTR_MERCURY_ISA_VERSION
	.align		4
.L_37:
        /*003c*/ 	.byte	0x03, 0x5f
        /*003e*/ 	.short	0x0101


	//----- nvinfo : EIATTR_INT_WARP_WIDE_INSTR_OFFSETS
	.align		4
        /*0040*/ 	.byte	0x04, 0x31
        /*0042*/ 	.short	(.L_39 - .L_38)


	//   ....[0]....
.L_38:
        /*0044*/ 	.word	0x00000d30


	//   ....[1]....
        /*0048*/ 	.word	0x00000dd0


	//   ....[2]....
        /*004c*/ 	.word	0x000022e0


	//   ....[3]....
        /*0050*/ 	.word	0x00004120


	//   ....[4]....
        /*0054*/ 	.word	0x00004140


	//   ....[5]....
        /*0058*/ 	.word	0x00004170


	//   ....[6]....
        /*005c*/ 	.word	0x00004ab0


	//   ....[7]....
        /*0060*/ 	.word	0x00004ad0


	//   ....[8]....
        /*0064*/ 	.word	0x00004bc0


	//   ....[9]....
        /*0068*/ 	.word	0x00004c80


	//   ....[10]....
        /*006c*/ 	.word	0x00004ca0


	//   ....[11]....
        /*0070*/ 	.word	0x00004d90


	//   ....[12]....
        /*0074*/ 	.word	0x00004e60


	//   ....[13]....
        /*0078*/ 	.word	0x00004e80


	//   ....[14]....
        /*007c*/ 	.word	0x00004fb0


	//   ....[15]....
        /*0080*/ 	.word	0x00005130


	//   ....[16]....
        /*0084*/ 	.word	0x00005140


	//   ....[17]....
        /*0088*/ 	.word	0x000052d0


	//----- nvinfo : EIATTR_COOP_GROUP_MASK_REGIDS
	.align		4
.L_39:
        /*008c*/ 	.byte	0x04, 0x29
        /*008e*/ 	.short	(.L_41 - .L_40)


	//   ....[0]....
.L_40:
        /*0090*/ 	.word	0xffffffff


	//   ....[1]....
        /*0094*/ 	.word	0xffffffff


	//   ....[2]....
        /*0098*/ 	.word	0xffffffff


	//   ....[3]....
        /*009c*/ 	.word	0xffffffff


	//   ....[4]....
        /*00a0*/ 	.word	0xffffffff


	//   ....[5]....
        /*00a4*/ 	.word	0xffffffff


	//   ....[6]....
        /*00a8*/ 	.word	0xffffffff


	//   ....[7]....
        /*00ac*/ 	.word	0xffffffff


	//   ....[8]....
        /*00b0*/ 	.word	0xffffffff


	//   ....[9]....
        /*00b4*/ 	.word	0xffffffff


	//   ....[10]....
        /*00b8*/ 	.word	0xffffffff


	//   ....[11]....
        /*00bc*/ 	.word	0xffffffff


	//   ....[12]....
        /*00c0*/ 	.word	0xffffffff


	//   ....[13]....
        /*00c4*/ 	.word	0xffffffff


	//----- nvinfo : EIATTR_COOP_GROUP_INSTR_OFFSETS
	.align		4
.L_41:
        /*00c8*/ 	.byte	0x04, 0x28
        /*00ca*/ 	.short	(.L_43 - .L_42)


	//   ....[0]....
.L_42:
        /*00cc*/ 	.word	0x000000c0


	//   ....[1]....
        /*00d0*/ 	.word	0x00000500


	//   ....[2]....
        /*00d4*/ 	.word	0x000006a0


	//   ....[3]....
        /*00d8*/ 	.word	0x00000830


	//   ....[4]....
        /*00dc*/ 	.word	0x00000920


	//   ....[5]....
        /*00e0*/ 	.word	0x00000a80


	//   ....[6]....
        /*00e4*/ 	.word	0x00000c10


	//   ....[7]....
        /*00e8*/ 	.word	0x00000e50


	//   ....[8]....
        /*00ec*/ 	.word	0x000021c0


	//   ....[9]....
        /*00f0*/ 	.word	0x00002f10


	//   ....[10]....
        /*00f4*/ 	.word	0x000033e0


	//   ....[11]....
        /*00f8*/ 	.word	0x00003410


	//   ....[12]....
        /*00fc*/ 	.word	0x00004020


	//   ....[13]....
        /*0100*/ 	.word	0x00004230


	//----- nvinfo : EIATTR_VRC_CTA_INIT_COUNT
	.align		4
.L_43:
        /*0104*/ 	.byte	0x02, 0x4a
        /*0106*/ 	.byte	0x80
	.zero		1


	//----- nvinfo : EIATTR_SYSCALL_OFFSETS
	.align		4
        /*0108*/ 	.byte	0x04, 0x46
        /*010a*/ 	.short	(.L_45 - .L_44)


	//   ....[0]....
.L_44:
        /*010c*/ 	.word	0x00005d90


	//   ....[1]....
        /*0110*/ 	.word	0x00005e80


	//   ....[2]....
        /*0114*/ 	.word	0x000065c0


	//   ....[3]....
        /*0118*/ 	.word	0x00006ee0


	//   ....[4]....
        /*011c*/ 	.word	0x000077a0


	//   ....[5]....
        /*0120*/ 	.word	0x00008060


	//----- nvinfo : EIATTR_MBARRIER_INSTR_OFFSETS
	.align		4
.L_45:
        /*0124*/ 	.byte	0x04, 0x39
        /*0126*/ 	.short	(.L_47 - .L_46)


	//   ....[0]....
.L_46:
        /*0128*/ 	.word	0x00000630
        /*012c*/ 	.word	0x000000ff
        /*0130*/ 	.word	0x00000000
        /*0134*/ 	.short	0x0100
        /*0136*/ 	.byte	0x07
	.zero		1


	//   ....[1]....
        /*0138*/ 	.word	0x00000640
        /*013c*/ 	.word	0x000000ff
        /*0140*/ 	.word	0x00000018
        /*0144*/ 	.short	0x0100
        /*0146*/ 	.byte	0x07
	.zero		1


	//   ....[2]....
        /*0148*/ 	.word	0x00000650
        /*014c*/ 	.word	0x000000ff
        /*0150*/ 	.word	0x00000008
        /*0154*/ 	.short	0x0100
        /*0156*/ 	.byte	0x07
	.zero		1


	//   ....[3]....
        /*0158*/ 	.word	0x00000660
        /*015c*/ 	.word	0x000000ff
        /*0160*/ 	.word	0x00000020
        /*0164*/ 	.short	0x0100
        /*0166*/ 	.byte	0x07
	.zero		1


	//   ....[4]....
        /*0168*/ 	.word	0x00000670
        /*016c*/ 	.word	0x000000ff
        /*0170*/ 	.word	0x00000010
        /*0174*/ 	.short	0x0100
        /*0176*/ 	.byte	0x07
	.zero		1


	//   ....[5]....
        /*0178*/ 	.word	0x00000680
        /*017c*/ 	.word	0x000000ff
        /*0180*/ 	.word	0x00000028
        /*0184*/ 	.short	0x0100
        /*0186*/ 	.byte	0x07
	.zero		1


	//   ....[6]....
        /*0188*/ 	.word	0x000007a0
        /*018c*/ 	.word	0x000000ff
        /*0190*/ 	.word	0x00000030
        /*0194*/ 	.short	0x0100
        /*0196*/ 	.byte	0x07
	.zero		1


	//   ....[7]....
        /*0198*/ 	.word	0x000007b0
        /*019c*/ 	.word	0x000000ff
        /*01a0*/ 	.word	0x00000050
        /*01a4*/ 	.short	0x0100
        /*01a6*/ 	.byte	0x07
	.zero		1


	//   ....[8]....
        /*01a8*/ 	.word	0x000007c0
        /*01ac*/ 	.word	0x000000ff
        /*01b0*/ 	.word	0x00000038
        /*01b4*/ 	.short	0x0100
        /*01b6*/ 	.byte	0x07
	.zero		1


	//   ....[9]....
        /*01b8*/ 	.word	0x000007d0
        /*01bc*/ 	.word	0x000000ff
        /*01c0*/ 	.word	0x00000058
        /*01c4*/ 	.short	0x0100
        /*01c6*/ 	.byte	0x07
	.zero		1


	//   ....[10]....
        /*01c8*/ 	.word	0x000007e0
        /*01cc*/ 	.word	0x000000ff
        /*01d0*/ 	.word	0x00000040
        /*01d4*/ 	.short	0x0100
        /*01d6*/ 	.byte	0x07
	.zero		1


	//   ....[11]....
        /*01d8*/ 	.word	0x000007f0
        /*01dc*/ 	.word	0x000000ff
        /*01e0*/ 	.word	0x00000060
        /*01e4*/ 	.short	0x0100
        /*01e6*/ 	.byte	0x07
	.zero		1


	//   ....[12]....
        /*01e8*/ 	.word	0x00000800
        /*01ec*/ 	.word	0x000000ff
        /*01f0*/ 	.word	0x00000048
        /*01f4*/ 	.short	0x0100
        /*01f6*/ 	.byte	0x07
	.zero		1


	//   ....[13]....
        /*01f8*/ 	.word	0x00000810
        /*01fc*/ 	.word	0x000000ff
        /*0200*/ 	.word	0x00000068
        /*0204*/ 	.short	0x0100
        /*0206*/ 	.byte	0x07
	.zero		1


	//   ....[14]....
        /*0208*/ 	.word	0x000008f0
        /*020c*/ 	.word	0x000000ff
        /*0210*/ 	.word	0x00000070
        /*0214*/ 	.short	0x0100
        /*0216*/ 	.byte	0x05
	.zero		1


	//   ....[15]....
        /*0218*/ 	.word	0x00000900
        /*021c*/ 	.word	0x000000ff
        /*0220*/ 	.word	0x00000078
        /*0224*/ 	.short	0x0100
        /*0226*/ 	.byte	0x05
	.zero		1


	//   ....[16]....
        /*0228*/ 	.word	0x00000a30
        /*022c*/ 	.word	0x000000ff
        /*0230*/ 	.word	0x00000080
        /*0234*/ 	.short	0x0100
        /*0236*/ 	.byte	0x05
	.zero		1


	//   ....[17]....
        /*0238*/ 	.word	0x00000a40
        /*023c*/ 	.word	0x000000ff
        /*0240*/ 	.word	0x00000090
        /*0244*/ 	.short	0x0100
        /*0246*/ 	.byte	0x05
	.zero		1


	//   ....[18]....
        /*0248*/ 	.word	0x00000a50
        /*024c*/ 	.word	0x000000ff
        /*0250*/ 	.word	0x00000088
        /*0254*/ 	.short	0x0100
        /*0256*/ 	.byte	0x05
	.zero		1


	//   ....[19]....
        /*0258*/ 	.word	0x00000a60
        /*025c*/ 	.word	0x000000ff
        /*0260*/ 	.word	0x00000098
        /*0264*/ 	.short	0x0100
        /*0266*/ 	.byte	0x05
	.zero		1


	//   ....[20]....
        /*0268*/ 	.word	0x00000b80
        /*026c*/ 	.word	0x000000ff
        /*0270*/ 	.word	0x000000a0
        /*0274*/ 	.short	0x0100
        /*0276*/ 	.byte	0x07
	.zero		1


	//   ....[21]....
        /*0278*/ 	.word	0x00000b90
        /*027c*/ 	.word	0x000000ff
        /*0280*/ 	.word	0x000000c0
        /*0284*/ 	.short	0x0100
        /*0286*/ 	.byte	0x07
	.zero		1


	//   ....[22]....
        /*0288*/ 	.word	0x00000ba0
        /*028c*/ 	.word	0x000000ff
        /*0290*/ 	.word	0x000000a8
        /*0294*/ 	.short	0x0100
        /*0296*/ 	.byte	0x07
	.zero		1


	//   ....[23]....
        /*0298*/ 	.word	0x00000bb0
        /*029c*/ 	.word	0x000000ff
        /*02a0*/ 	.word	0x000000c8
        /*02a4*/ 	.short	0x0100
        /*02a6*/ 	.byte	0x07
	.zero		1


	//   ....[24]....
        /*02a8*/ 	.word	0x00000bc0
        /*02ac*/ 	.word	0x000000ff
        /*02b0*/ 	.word	0x000000b0
        /*02b4*/ 	.short	0x0100
        /*02b6*/ 	.byte	0x07
	.zero		1


	//   ....[25]....
        /*02b8*/ 	.word	0x00000bd0
        /*02bc*/ 	.word	0x000000ff
        /*02c0*/ 	.word	0x000000d0
        /*02c4*/ 	.short	0x0100
        /*02c6*/ 	.byte	0x07
	.zero		1


	//   ....[26]....
        /*02c8*/ 	.word	0x00000be0
        /*02cc*/ 	.word	0x000000ff
        /*02d0*/ 	.word	0x000000b8
        /*02d4*/ 	.short	0x0100
        /*02d6*/ 	.byte	0x07
	.zero		1


	//   ....[27]....
        /*02d8*/ 	.word	0x00000bf0
        /*02dc*/ 	.word	0x000000ff
        /*02e0*/ 	.word	0x000000d8
        /*02e4*/ 	.short	0x0100
        /*02e6*/ 	.byte	0x07
	.zero		1


	//   ....[28]....
        /*02e8*/ 	.word	0x00000ce0
        /*02ec*/ 	.word	0x000000ff
        /*02f0*/ 	.word	0x000000e0
        /*02f4*/ 	.short	0x0100
        /*02f6*/ 	.byte	0x05
	.zero		1


	//   ....[29]....
        /*02f8*/ 	.word	0x00000cf0
        /*02fc*/ 	.word	0x000000ff
        /*0300*/ 	.word	0x000000f0
        /*0304*/ 	.short	0x0100
        /*0306*/ 	.byte	0x05
	.zero		1


	//   ....[30]....
        /*0308*/ 	.word	0x00000d00
        /*030c*/ 	.word	0x000000ff
        /*0310*/ 	.word	0x000000e8
        /*0314*/ 	.short	0x0100
        /*0316*/ 	.byte	0x05
	.zero		1


	//   ....[31]....
        /*0318*/ 	.word	0x00000d10
        /*031c*/ 	.word	0x000000ff
        /*0320*/ 	.word	0x000000f8
        /*0324*/ 	.short	0x0100
        /*0326*/ 	.byte	0x05
	.zero		1


	//   ....[32]....
        /*0328*/ 	.word	0x00000e10
        /*032c*/ 	.word	0x000000ff
        /*0330*/ 	.word	0x00000100
        /*0334*/ 	.short	0x0100
        /*0336*/ 	.byte	0x04
	.zero		1


	//   ....[33]....
        /*0338*/ 	.word	0x00001980
        /*033c*/ 	.word	0x00000003
        /*0340*/ 	.word	0x000000f0
        /*0344*/ 	.short	0x010a
        /*0346*/ 	.byte	0xff
	.zero		1


	//   ....[34]....
        /*0348*/ 	.word	0x000019b0
        /*034c*/ 	.word	0x00000003
        /*0350*/ 	.word	0x000000e0
        /*0354*/ 	.short	0x0101
        /*0356*/ 	.byte	0xff
	.zero		1


	//   ....[35]....
        /*0358*/ 	.word	0x00001ab0
        /*035c*/ 	.word	0x000000ff
        /*0360*/ 	.word	0x00000018
        /*0364*/ 	.short	0x010a
        /*0366*/ 	.byte	0x08
	.zero		1


	//   ....[36]....
        /*0368*/ 	.word	0x00001b80
        /*036c*/ 	.word	0x000000ff
        /*0370*/ 	.word	0x00000018
        /*0374*/ 	.short	0x010a
        /*0376*/ 	.byte	0x21
	.zero		1


	//   ....[37]....
        /*0378*/ 	.word	0x00001d30
        /*037c*/ 	.word	0x000000ff
        /*0380*/ 	.word	0x00000018
        /*0384*/ 	.short	0x010a
        /*0386*/ 	.byte	0x08
	.zero		1


	//   ....[38]....
        /*0388*/ 	.word	0x00001e50
        /*038c*/ 	.word	0x000000ff
        /*0390*/ 	.word	0x00000078
        /*0394*/ 	.short	0x0101
        /*0396*/ 	.byte	0x06
	.zero		1


	//   ....[39]....
        /*0398*/ 	.word	0x00001e70
        /*039c*/ 	.word	0x000000ff
        /*03a0*/ 	.word	0x00000018
        /*03a4*/ 	.short	0x010a
        /*03a6*/ 	.byte	0x08
	.zero		1


	//   ....[40]....
        /*03a8*/ 	.word	0x00001ef0
        /*03ac*/ 	.word	0x000000ff
        /*03b0*/ 	.word	0x00000018
        /*03b4*/ 	.short	0x010a
        /*03b6*/ 	.byte	0x11
	.zero		1


	//   ....[41]....
        /*03b8*/ 	.word	0x00002080
        /*03bc*/ 	.word	0x000000ff
        /*03c0*/ 	.word	0x00000018
        /*03c4*/ 	.short	0x010a
        /*03c6*/ 	.byte	0x08
	.zero		1


	//   ....[42]....
        /*03c8*/ 	.word	0x000021f0
        /*03cc*/ 	.word	0x00000002
        /*03d0*/ 	.word	0x00000080
        /*03d4*/ 	.short	0x010a
        /*03d6*/ 	.byte	0xff
	.zero		1


	//   ....[43]....
        /*03d8*/ 	.word	0x000022b0
        /*03dc*/ 	.word	0x00000002
        /*03e0*/ 	.word	0x00000000
        /*03e4*/ 	.short	0x0101
        /*03e6*/ 	.byte	0xff
	.zero		1


	//   ....[44]....
        /*03e8*/ 	.word	0x00002810
        /*03ec*/ 	.word	0x000000ff
        /*03f0*/ 	.word	0x00000000
        /*03f4*/ 	.short	0x010a
        /*03f6*/ 	.byte	0x04
	.zero		1


	//   ....[45]....
        /*03f8*/ 	.word	0x000028a0
        /*03fc*/ 	.word	0x000000ff
        /*0400*/ 	.word	0x00000000
        /*0404*/ 	.short	0x010a
        /*0406*/ 	.byte	0x04
	.zero		1


	//   ....[46]....
        /*0408*/ 	.word	0x00002940
        /*040c*/ 	.word	0x00000000
        /*0410*/ 	.word	0x00000000
        /*0414*/ 	.short	0x010a
        /*0416*/ 	.byte	0xff
	.zero		1


	//   ....[47]....
        /*0418*/ 	.word	0x00002a70
        /*041c*/ 	.word	0x00000000
        /*0420*/ 	.word	0x000000e0
        /*0424*/ 	.short	0x010a
        /*0426*/ 	.byte	0xff
	.zero		1


	//   ....[48]....
        /*0428*/ 	.word	0x00002ae0
        /*042c*/ 	.word	0x00000004
        /*0430*/ 	.word	0x00000000
        /*0434*/ 	.short	0x0101
        /*0436*/ 	.byte	0xff
	.zero		1


	//   ....[49]....
        /*0438*/ 	.word	0x00002b00
        /*043c*/ 	.word	0x000000ff
        /*0440*/ 	.word	0x00000090
        /*0444*/ 	.short	0x010a
        /*0446*/ 	.byte	0x05
	.zero		1


	//   ....[50]....
        /*0448*/ 	.word	0x00002c20
        /*044c*/ 	.word	0x00000000
        /*0450*/ 	.word	0x00000080
        /*0454*/ 	.short	0x010a
        /*0456*/ 	.byte	0xff
	.zero		1


	//   ....[51]....
        /*0458*/ 	.word	0x00002d20
        /*045c*/ 	.word	0x00000000
        /*0460*/ 	.word	0x00000000
        /*0464*/ 	.short	0x0101
        /*0466*/ 	.byte	0xff
	.zero		1


	//   ....[52]....
        /*0468*/ 	.word	0x00002db0
        /*046c*/ 	.word	0x000000ff
        /*0470*/ 	.word	0x00000090
        /*0474*/ 	.short	0x0106
        /*0476*/ 	.byte	0x05
	.zero		1


	//   ....[53]....
        /*0478*/ 	.word	0x00002dd0
        /*047c*/ 	.word	0x000000ff
        /*0480*/ 	.word	0x00000090
        /*0484*/ 	.short	0x010a
        /*0486*/ 	.byte	0x05
	.zero		1


	//   ....[54]....
        /*0488*/ 	.word	0x00002e60
        /*048c*/ 	.word	0x000000ff
        /*0490*/ 	.word	0x00000090
        /*0494*/ 	.short	0x0106
        /*0496*/ 	.byte	0x04
	.zero		1


	//   ....[55]....
        /*0498*/ 	.word	0x00002ea0
        /*049c*/ 	.word	0x00000000
        /*04a0*/ 	.word	0x00000090
        /*04a4*/ 	.short	0x010a
        /*04a6*/ 	.byte	0xff
	.zero		1


	//   ....[56]....
        /*04a8*/ 	.word	0x000030e0
        /*04ac*/ 	.word	0x000000ff
        /*04b0*/ 	.word	0x00000008
        /*04b4*/ 	.short	0x010a
        /*04b6*/ 	.byte	0x04
	.zero		1


	//   ....[57]....
        /*04b8*/ 	.word	0x00003100
        /*04bc*/ 	.word	0x000000ff
        /*04c0*/ 	.word	0x00000008
        /*04c4*/ 	.short	0x010a
        /*04c6*/ 	.byte	0x04
	.zero		1


	//   ....[58]....
        /*04c8*/ 	.word	0x00003290
        /*04cc*/ 	.word	0x000000ff
        /*04d0*/ 	.word	0x00000008
        /*04d4*/ 	.short	0x010a
        /*04d6*/ 	.byte	0x04
	.zero		1


	//   ....[59]....
        /*04d8*/ 	.word	0x000032b0
        /*04dc*/ 	.word	0x000000ff
        /*04e0*/ 	.word	0x00000008
        /*04e4*/ 	.short	0x010a
        /*04e6*/ 	.byte	0x04
	.zero		1


	//   ....[60]....
        /*04e8*/ 	.word	0x00003370
        /*04ec*/ 	.word	0x000000ff
        /*04f0*/ 	.word	0x00000000
        /*04f4*/ 	.short	0x0101
        /*04f6*/ 	.byte	0x05
	.zero		1


	//   ....[61]....
        /*04f8*/ 	.word	0x000036a0
        /*04fc*/ 	.word	0x00000000
        /*0500*/ 	.word	0x00000080
        /*0504*/ 	.short	0x010a
        /*0506*/ 	.byte	0xff
	.zero		1


	//   ....[62]....
        /*0508*/ 	.word	0x00003760
        /*050c*/ 	.word	0x00000000
        /*0510*/ 	.word	0x00000000
        /*0514*/ 	.short	0x0101
        /*0516*/ 	.byte	0xff
	.zero		1


	//   ....[63]....
        /*0518*/ 	.word	0x00003820
        /*051c*/ 	.word	0x000000ff
        /*0520*/ 	.word	0x00000000
        /*0524*/ 	.short	0x010a
        /*0526*/ 	.byte	0x06
	.zero		1


	//   ....[64]....
        /*0528*/ 	.word	0x00003830
        /*052c*/ 	.word	0x000000ff
        /*0530*/ 	.word	0x000000c0
        /*0534*/ 	.short	0x010a
        /*0536*/ 	.byte	0x07
	.zero		1


	//   ....[65]....
        /*0538*/ 	.word	0x000038e0
        /*053c*/ 	.word	0x000000ff
        /*0540*/ 	.word	0x00000000
        /*0544*/ 	.short	0x010a
        /*0546*/ 	.byte	0x06
	.zero		1


	//   ....[66]....
        /*0548*/ 	.word	0x00003a10
        /*054c*/ 	.word	0x000000ff
        /*0550*/ 	.word	0x00000000
        /*0554*/ 	.short	0x010a
        /*0556*/ 	.byte	0x1e
	.zero		1


	//   ....[67]....
        /*0558*/ 	.word	0x00003d10
        /*055c*/ 	.word	0x000000ff
        /*0560*/ 	.word	0x00000000
        /*0564*/ 	.short	0x010a
        /*0566*/ 	.byte	0x07
	.zero		1


	//   ....[68]....
        /*0568*/ 	.word	0x00003da0
        /*056c*/ 	.word	0x000000ff
        /*0570*/ 	.word	0x00000000
        /*0574*/ 	.short	0x010a
        /*0576*/ 	.byte	0x07
	.zero		1


	//   ....[69]....
        /*0578*/ 	.word	0x00003e30
        /*057c*/ 	.word	0x000000ff
        /*0580*/ 	.word	0x00000000
        /*0584*/ 	.short	0x010a
        /*0586*/ 	.byte	0x07
	.zero		1


	//   ....[70]....
        /*0588*/ 	.word	0x00003ed0
        /*058c*/ 	.word	0x00000000
        /*0590*/ 	.word	0x00000000
        /*0594*/ 	.short	0x010a
        /*0596*/ 	.byte	0xff
	.zero		1


	//   ....[71]....
        /*0598*/ 	.word	0x00003f10
        /*059c*/ 	.word	0x00000000
        /*05a0*/ 	.word	0x00000000
        /*05a4*/ 	.short	0x010a
        /*05a6*/ 	.byte	0xff
	.zero		1


	//   ....[72]....
        /*05a8*/ 	.word	0x00003f80
        /*05ac*/ 	.word	0x000000ff
        /*05b0*/ 	.word	0x00000000
        /*05b4*/ 	.short	0x0101
        /*05b6*/ 	.byte	0x06
	.zero		1


	//   ....[73]....
        /*05b8*/ 	.word	0x00003fc0
        /*05bc*/ 	.word	0x000000ff
        /*05c0*/ 	.word	0x00000100
        /*05c4*/ 	.short	0x010a
        /*05c6*/ 	.byte	0x05
	.zero		1


	//   ....[74]....
        /*05c8*/ 	.word	0x00004010
        /*05cc*/ 	.word	0x000000ff
        /*05d0*/ 	.word	0x00000000
        /*05d4*/ 	.short	0x0101
        /*05d6*/ 	.byte	0x06
	.zero		1


	//   ....[75]....
        /*05d8*/ 	.word	0x00004460
        /*05dc*/ 	.word	0x00000000
        /*05e0*/ 	.word	0x00000080
        /*05e4*/ 	.short	0x010a
        /*05e6*/ 	.byte	0xff
	.zero		1


	//   ....[76]....
        /*05e8*/ 	.word	0x00004520
        /*05ec*/ 	.word	0x00000000
        /*05f0*/ 	.word	0x00000000
        /*05f4*/ 	.short	0x0101
        /*05f6*/ 	.byte	0xff
	.zero		1


	//   ....[77]....
        /*05f8*/ 	.word	0x00004840
        /*05fc*/ 	.word	0x000000ff
        /*0600*/ 	.word	0x00000078
        /*0604*/ 	.short	0x010a
        /*0606*/ 	.byte	0x07
	.zero		1


	//   ....[78]....
        /*0608*/ 	.word	0x00004a30
        /*060c*/ 	.word	0x000000ff
        /*0610*/ 	.word	0x00000050
        /*0614*/ 	.short	0x010a
        /*0616*/ 	.byte	0x07
	.zero		1


	//   ....[79]....
        /*0618*/ 	.word	0x00004c20
        /*061c*/ 	.word	0x000000ff
        /*0620*/ 	.word	0x00000030
        /*0624*/ 	.short	0x010b
        /*0626*/ 	.byte	0x07
	.zero		1


	//   ....[80]....
        /*0628*/ 	.word	0x00004c30
        /*062c*/ 	.word	0x000000ff
        /*0630*/ 	.word	0x00000000
        /*0634*/ 	.short	0x0101
        /*0636*/ 	.byte	0x0e
	.zero		1


	//   ....[81]....
        /*0638*/ 	.word	0x00004c50
        /*063c*/ 	.word	0x000000ff
        /*0640*/ 	.word	0x00000058
        /*0644*/ 	.short	0x010a
        /*0646*/ 	.byte	0x07
	.zero		1


	//   ....[82]....
        /*0648*/ 	.word	0x00004e00
        /*064c*/ 	.word	0x000000ff
        /*0650*/ 	.word	0x00000038
        /*0654*/ 	.short	0x010b
        /*0656*/ 	.byte	0x07
	.zero		1


	//   ....[83]....
        /*0658*/ 	.word	0x00004e10
        /*065c*/ 	.word	0x000000ff
        /*0660*/ 	.word	0x00000000
        /*0664*/ 	.short	0x0101
        /*0666*/ 	.byte	0x0e
	.zero		1


	//   ....[84]....
        /*0668*/ 	.word	0x00004e20
        /*066c*/ 	.word	0x000000ff
        /*0670*/ 	.word	0x00000060
        /*0674*/ 	.short	0x010a
        /*0676*/ 	.byte	0x07
	.zero		1


	//   ....[85]....
        /*0678*/ 	.word	0x00005050
        /*067c*/ 	.word	0x000000ff
        /*0680*/ 	.word	0x00000040
        /*0684*/ 	.short	0x010b
        /*0686*/ 	.byte	0x07
	.zero		1


	//   ....[86]....
        /*0688*/ 	.word	0x000050c0
        /*068c*/ 	.word	0x000000ff
        /*0690*/ 	.word	0x00000000
        /*0694*/ 	.short	0x0101
        /*0696*/ 	.byte	0x0e
	.zero		1


	//   ....[87]....
        /*0698*/ 	.word	0x00005100
        /*069c*/ 	.word	0x000000ff
        /*06a0*/ 	.word	0x00000068
        /*06a4*/ 	.short	0x010a
        /*06a6*/ 	.byte	0x07
	.zero		1


	//   ....[88]....
        /*06a8*/ 	.word	0x00005330
        /*06ac*/ 	.word	0x000000ff
        /*06b0*/ 	.word	0x00000048
        /*06b4*/ 	.short	0x010b
        /*06b6*/ 	.byte	0x07
	.zero		1


	//   ....[89]....
        /*06b8*/ 	.word	0x00005350
        /*06bc*/ 	.word	0x000000ff
        /*06c0*/ 	.word	0x00000000
        /*06c4*/ 	.short	0x0101
        /*06c6*/ 	.byte	0x0d
	.zero		1


	//   ....[90]....
        /*06c8*/ 	.word	0x00005380
        /*06cc*/ 	.word	0x000000ff
        /*06d0*/ 	.word	0x00000050
        /*06d4*/ 	.short	0x010a
        /*06d6*/ 	.byte	0x07
	.zero		1


	//   ....[91]....
        /*06d8*/ 	.word	0x000053a0
        /*06dc*/ 	.word	0x000000ff
        /*06e0*/ 	.word	0x00000058
        /*06e4*/ 	.short	0x010a
        /*06e6*/ 	.byte	0x07
	.zero		1


	//   ....[92]....
        /*06e8*/ 	.word	0x000053c0
        /*06ec*/ 	.word	0x000000ff
        /*06f0*/ 	.word	0x00000060
        /*06f4*/ 	.short	0x010a
        /*06f6*/ 	.byte	0x07
	.zero		1


	//   ....[93]....
        /*06f8*/ 	.word	0x00005400
        /*06fc*/ 	.word	0x00000000
        /*0700*/ 	.word	0x00000068
        /*0704*/ 	.short	0x010a
        /*0706*/ 	.byte	0xff
	.zero		1


	//   ....[94]....
        /*0708*/ 	.word	0x00005750
        /*070c*/ 	.word	0x00000000
        /*0710*/ 	.word	0x00000080
        /*0714*/ 	.short	0x010a
        /*0716*/ 	.byte	0xff
	.zero		1


	//   ....[95]....
        /*0718*/ 	.word	0x00005860
        /*071c*/ 	.word	0x00000000
        /*0720*/ 	.word	0x00000000
        /*0724*/ 	.short	0x0101
        /*0726*/ 	.byte	0xff
	.zero		1


	//   ....[96]....
        /*0728*/ 	.word	0x00006280
        /*072c*/ 	.word	0x000000ff
        /*0730*/ 	.word	0x00000030
        /*0734*/ 	.short	0x010a
        /*0736*/ 	.byte	0x30
	.zero		1


	//   ....[97]....
        /*0738*/ 	.word	0x000062c0
        /*073c*/ 	.word	0x0000004a
        /*0740*/ 	.word	0x000000a0
        /*0744*/ 	.short	0x010a
        /*0746*/ 	.byte	0xff
	.zero		1


	//   ....[98]....
        /*0748*/ 	.word	0x000063d0
        /*074c*/ 	.word	0x000000ff
        /*0750*/ 	.word	0x00000030
        /*0754*/ 	.short	0x010a
        /*0756*/ 	.byte	0x30
	.zero		1


	//   ....[99]....
        /*0758*/ 	.word	0x000064a0
        /*075c*/ 	.word	0x0000004a
        /*0760*/ 	.word	0x000000a0
        /*0764*/ 	.short	0x010a
        /*0766*/ 	.byte	0xff
	.zero		1


	//   ....[100]....
        /*0768*/ 	.word	0x00006c50
        /*076c*/ 	.word	0x00000000
        /*0770*/ 	.word	0x00000000
        /*0774*/ 	.short	0x0101
        /*0776*/ 	.byte	0xff
	.zero		1


	//   ....[101]....
        /*0778*/ 	.word	0x00006c60
        /*077c*/ 	.word	0x00000003
        /*0780*/ 	.word	0x00000030
        /*0784*/ 	.short	0x010a
        /*0786*/ 	.byte	0xff
	.zero		1


	//   ....[102]....
        /*0788*/ 	.word	0x00006d20
        /*078c*/ 	.word	0x00000003
        /*0790*/ 	.word	0x00000030
        /*0794*/ 	.short	0x010a
        /*0796*/ 	.byte	0xff
	.zero		1


	//   ....[103]....
        /*0798*/ 	.word	0x00007510
        /*079c*/ 	.word	0x00000052
        /*07a0*/ 	.word	0x00000000
        /*07a4*/ 	.short	0x0101
        /*07a6*/ 	.byte	0xff
	.zero		1


	//   ....[104]....
        /*07a8*/ 	.word	0x00007530
        /*07ac*/ 	.word	0x00000053
        /*07b0*/ 	.word	0x00000030
        /*07b4*/ 	.short	0x010a
        /*07b6*/ 	.byte	0xff
	.zero		1


	//   ....[105]....
        /*07b8*/ 	.word	0x000075e0
        /*07bc*/ 	.word	0x00000053
        /*07c0*/ 	.word	0x00000030
        /*07c4*/ 	.short	0x010a
        /*07c6*/ 	.byte	0xff
	.zero		1


	//   ....[106]....
        /*07c8*/ 	.word	0x00007dd0
        /*07cc*/ 	.word	0x00000052
        /*07d0*/ 	.word	0x00000000
        /*07d4*/ 	.short	0x0101
        /*07d6*/ 	.byte	0xff
	.zero		1


	//   ....[107]....
        /*07d8*/ 	.word	0x00007df0
        /*07dc*/ 	.word	0x00000058
        /*07e0*/ 	.word	0x00000030
        /*07e4*/ 	.short	0x010a
        /*07e6*/ 	.byte	0xff
	.zero		1


	//   ....[108]....
        /*07e8*/ 	.word	0x00007ea0
        /*07ec*/ 	.word	0x00000058
        /*07f0*/ 	.word	0x00000030
        /*07f4*/ 	.short	0x010a
        /*07f6*/ 	.byte	0xff
	.zero		1


	//   ....[109]....
        /*07f8*/ 	.word	0x00008150
        /*07fc*/ 	.word	0x0000004a
        /*0800*/ 	.word	0x00000000
        /*0804*/ 	.short	0x0101
        /*0806*/ 	.byte	0xff
	.zero		1


	//   ....[110]....
        /*0808*/ 	.word	0x000086e0
        /*080c*/ 	.word	0x00000002
        /*0810*/ 	.word	0x00000000
        /*0814*/ 	.short	0x0101
        /*0816*/ 	.byte	0xff
	.zero		1


	//   ....[111]....
        /*0818*/ 	.word	0x00008950
        /*081c*/ 	.word	0x000000ff
        /*0820*/ 	.word	0x00000000
        /*0824*/ 	.short	0x0101
        /*0826*/ 	.byte	0x04
	.zero		1


	//   ....[112]....
        /*0828*/ 	.word	0x00008970
        /*082c*/ 	.word	0x00000003
        /*0830*/ 	.word	0x000000f0
        /*0834*/ 	.short	0x010a
        /*0836*/ 	.byte	0xff
	.zero		1


	//   ....[113]....
        /*0838*/ 	.word	0x000089d0
        /*083c*/ 	.word	0x00000002
        /*0840*/ 	.word	0x00000018
        /*0844*/ 	.short	0x010a
        /*0846*/ 	.byte	0xff
	.zero		1


	//   ....[114]....
        /*0848*/ 	.word	0x00008a30
        /*084c*/ 	.word	0x00000002
        /*0850*/ 	.word	0x00000018
        /*0854*/ 	.short	0x010a
        /*0856*/ 	.byte	0xff
	.zero		1


	//   ....[115]....
        /*0858*/ 	.word	0x00008a80
        /*085c*/ 	.word	0x00000002
        /*0860*/ 	.word	0x00000080
        /*0864*/ 	.short	0x010a
        /*0866*/ 	.byte	0xff
	.zero		1


	//   ....[116]....
        /*0868*/ 	.word	0x00008ae0
        /*086c*/ 	.word	0x00000000
        /*0870*/ 	.word	0x00000000
        /*0874*/ 	.short	0x010a
        /*0876*/ 	.byte	0xff
	.zero		1


	//   ....[117]....
        /*0878*/ 	.word	0x00008b40
        /*087c*/ 	.word	0x00000000
        /*0880*/ 	.word	0x00000000
        /*0884*/ 	.short	0x010a
        /*0886*/ 	.byte	0xff
	.zero		1


	//   ....[118]....
        /*0888*/ 	.word	0x00008b90
        /*088c*/ 	.word	0x00000000
        /*0890*/ 	.word	0x000000e0
        /*0894*/ 	.short	0x010a
        /*0896*/ 	.byte	0xff
	.zero		1


	//   ....[119]....
        /*0898*/ 	.word	0x00008bf0
        /*089c*/ 	.word	0x00000000
        /*08a0*/ 	.word	0x00000090
        /*08a4*/ 	.short	0x010a
        /*08a6*/ 	.byte	0xff
	.zero		1


	//   ....[120]....
        /*08a8*/ 	.word	0x00008c40
        /*08ac*/ 	.word	0x00000000
        /*08b0*/ 	.word	0x00000080
        /*08b4*/ 	.short	0x010a
        /*08b6*/ 	.byte	0xff
	.zero		1


	//   ....[121]....
        /*08b8*/ 	.word	0x00008ca0
        /*08bc*/ 	.word	0x00000000
        /*08c0*/ 	.word	0x00000090
        /*08c4*/ 	.short	0x010a
        /*08c6*/ 	.byte	0xff
	.zero		1


	//   ....[122]....
        /*08c8*/ 	.word	0x00008d00
        /*08cc*/ 	.word	0x00000004
        /*08d0*/ 	.word	0x00000008
        /*08d4*/ 	.short	0x010a
        /*08d6*/ 	.byte	0xff
	.zero		1


	//   ....[123]....
        /*08d8*/ 	.word	0x00008de0
        /*08dc*/ 	.word	0x00000002
        /*08e0*/ 	.word	0x00000008
        /*08e4*/ 	.short	0x010a
        /*08e6*/ 	.byte	0xff
	.zero		1


	//   ....[124]....
        /*08e8*/ 	.word	0x00008e30
        /*08ec*/ 	.word	0x00000000
        /*08f0*/ 	.word	0x00000080
        /*08f4*/ 	.short	0x010a
        /*08f6*/ 	.byte	0xff
	.zero		1


	//   ....[125]....
        /*08f8*/ 	.word	0x00008e90
        /*08fc*/ 	.word	0x00000000
        /*0900*/ 	.word	0x000000c0
        /*0904*/ 	.short	0x010a
        /*0906*/ 	.byte	0xff
	.zero		1


	//   ....[126]....
        /*0908*/ 	.word	0x00008ef0
        /*090c*/ 	.word	0x00000000
        /*0910*/ 	.word	0x00000000
        /*0914*/ 	.short	0x010a
        /*0916*/ 	.byte	0xff
	.zero		1


	//   ....[127]....
        /*0918*/ 	.word	0x00008f50
        /*091c*/ 	.word	0x00000000
        /*0920*/ 	.word	0x00000000
        /*0924*/ 	.short	0x010a
        /*0926*/ 	.byte	0xff
	.zero		1


	//   ....[128]....
        /*0928*/ 	.word	0x00008fb0
        /*092c*/ 	.word	0x00000000
        /*0930*/ 	.word	0x00000000
        /*0934*/ 	.short	0x010a
        /*0936*/ 	.byte	0xff
	.zero		1


	//   ....[129]....
        /*0938*/ 	.word	0x00009010
        /*093c*/ 	.word	0x00000000
        /*0940*/ 	.word	0x00000000
        /*0944*/ 	.short	0x010a
        /*0946*/ 	.byte	0xff
	.zero		1


	//   ....[130]....
        /*0948*/ 	.word	0x00009070
        /*094c*/ 	.word	0x00000000
        /*0950*/ 	.word	0x00000100
        /*0954*/ 	.short	0x010a
        /*0956*/ 	.byte	0xff
	.zero		1


	//   ....[131]....
        /*0958*/ 	.word	0x000090c0
        /*095c*/ 	.word	0x00000000
        /*0960*/ 	.word	0x00000080
        /*0964*/ 	.short	0x010a
        /*0966*/ 	.byte	0xff
	.zero		1


	//   ....[132]....
        /*0968*/ 	.word	0x00009120
        /*096c*/ 	.word	0x00000000
        /*0970*/ 	.word	0x00000078
        /*0974*/ 	.short	0x010a
        /*0976*/ 	.byte	0xff
	.zero		1


	//   ....[133]....
        /*0978*/ 	.word	0x00009180
        /*097c*/ 	.word	0x00000003
        /*0980*/ 	.word	0x00000050
        /*0984*/ 	.short	0x010a
        /*0986*/ 	.byte	0xff
	.zero		1


	//   ....[134]....
        /*0988*/ 	.word	0x000091e0
        /*098c*/ 	.word	0x00000003
        /*0990*/ 	.word	0x00000058
        /*0994*/ 	.short	0x010a
        /*0996*/ 	.byte	0xff
	.zero		1


	//   ....[135]....
        /*0998*/ 	.word	0x00009240
        /*099c*/ 	.word	0x00000003
        /*09a0*/ 	.word	0x00000060
        /*09a4*/ 	.short	0x010a
        /*09a6*/ 	.byte	0xff
	.zero		1


	//   ....[136]....
        /*09a8*/ 	.word	0x000092a0
        /*09ac*/ 	.word	0x00000003
        /*09b0*/ 	.word	0x00000068
        /*09b4*/ 	.short	0x010a
        /*09b6*/ 	.byte	0xff
	.zero		1


	//   ....[137]....
        /*09b8*/ 	.word	0x00009300
        /*09bc*/ 	.word	0x00000000
        /*09c0*/ 	.word	0x00000050
        /*09c4*/ 	.short	0x010a
        /*09c6*/ 	.byte	0xff
	.zero		1


	//   ....[138]....
        /*09c8*/ 	.word	0x00009360
        /*09cc*/ 	.word	0x00000000
        /*09d0*/ 	.word	0x00000058
        /*09d4*/ 	.short	0x010a
        /*09d6*/ 	.byte	0xff
	.zero		1


	//   ....[139]....
        /*09d8*/ 	.word	0x000093c0
        /*09dc*/ 	.word	0x00000000
        /*09e0*/ 	.word	0x00000060
        /*09e4*/ 	.short	0x010a
        /*09e6*/ 	.byte	0xff
	.zero		1


	//   ....[140]....
        /*09e8*/ 	.word	0x00009410
        /*09ec*/ 	.word	0x00000000
        /*09f0*/ 	.word	0x00000080
        /*09f4*/ 	.short	0x010a
        /*09f6*/ 	.byte	0xff
	.zero		1


	//   ....[141]....
        /*09f8*/ 	.word	0x00009470
        /*09fc*/ 	.word	0x00000000
        /*0a00*/ 	.word	0x00000030
        /*0a04*/ 	.short	0x010a
        /*0a06*/ 	.byte	0xff
	.zero		1


	//   ....[142]....
        /*0a08*/ 	.word	0x000094c0
        /*0a0c*/ 	.word	0x0000004a
        /*0a10*/ 	.word	0x000000a0
        /*0a14*/ 	.short	0x010a
        /*0a16*/ 	.byte	0xff
	.zero		1


	//   ....[143]....
        /*0a18*/ 	.word	0x00009510
        /*0a1c*/ 	.word	0x00000003
        /*0a20*/ 	.word	0x00000030
        /*0a24*/ 	.short	0x010a
        /*0a26*/ 	.byte	0xff
	.zero		1


	//   ....[144]....
        /*0a28*/ 	.word	0x00009560
        /*0a2c*/ 	.word	0x00000053
        /*0a30*/ 	.word	0x00000030
        /*0a34*/ 	.short	0x010a
        /*0a36*/ 	.byte	0xff
	.zero		1


	//   ....[145]....
        /*0a38*/ 	.word	0x000095b0
        /*0a3c*/ 	.word	0x00000058
        /*0a40*/ 	.word	0x00000030
        /*0a44*/ 	.short	0x010a
        /*0a46*/ 	.byte	0xff
	.zero		1


	//----- nvinfo : EIATTR_NUM_MBARRIERS
	.align		4
.L_47:
        /*0a48*/ 	.byte	0x03, 0x38
        /*0a4a*/ 	.short	0x0021


	//----- nvinfo : EIATTR_EXIT_INSTR_OFFSETS
	.align		4
        /*0a4c*/ 	.byte	0x04, 0x1c
        /*0a4e*/ 	.short	(.L_49 - .L_48)


	//   ....[0]....
.L_48:
        /*0a50*/ 	.word	0x00002970


	//   ....[1]....
        /*0a54*/ 	.word	0x00002e70


	//   ....[2]....
        /*0a58*/ 	.word	0x00002ed0


	//   ....[3]....
        /*0a5c*/ 	.word	0x00004240


	//   ....[4]....
        /*0a60*/ 	.word	0x00005430


	//   ....[5]....
        /*0a64*/ 	.word	0x00005470


	//   ....[6]....
        /*0a68*/ 	.word	0x00008840


	//   ....[7]....
        /*0a6c*/ 	.word	0x000088c0


	//   ....[8]....
        /*0a70*/ 	.word	0x000088f0


	//   ....[9]....
        /*0a74*/ 	.word	0x00008960


	//----- nvinfo : EIATTR_MAX_THREADS
	.align		4
.L_49:
        /*0a78*/ 	.byte	0x04, 0x05
        /*0a7a*/ 	.short	(.L_51 - .L_50)
.L_50:
        /*0a7c*/ 	.word	0x00000100
        /*0a80*/ 	.word	0x00000001
        /*0a84*/ 	.word	0x00000001


	//----- nvinfo : EIATTR_CRS_STACK_SIZE
	.align		4
.L_51:
        /*0a88*/ 	.byte	0x04, 0x1e
        /*0a8a*/ 	.short	(.L_53 - .L_52)
.L_52:
        /*0a8c*/ 	.word	0x00000000


	//----- nvinfo : EIATTR_CBANK_PARAM_SIZE
	.align		4
.L_53:
        /*0a90*/ 	.byte	0x03, 0x19
        /*0a92*/ 	.short	0x0800


	//----- nvinfo : EIATTR_PARAM_CBANK
	.align		4
        /*0a94*/ 	.byte	0x04, 0x0a
        /*0a96*/ 	.short	(.L_55 - .L_54)
	.align		4
.L_54:
        /*0a98*/ 	.word	index@(.nv.constant0._ZN7cutlass13device_kernelINS_4gemm6kernel13GemmUniversalIN4cute5tupleIJiiiiEEENS1_10collective13CollectiveMmaINS1_35MainloopSm100TmaUmmaWarpSpecializedILi3ELi2ELi4ENS5_IJNS4_1CILi8EEENSA_ILi1EEESC_EEEEENS5_IJNSA_ILi128EEESF_NSA_ILi64EEEEEENS_6half_tENS5_IJlSC_lEEESI_NS5_IJSC_llEEENS4_8TiledMMAINS4_8MMA_AtomIJNS4_26SM100_MMA_F16BF16_2x1SM_SSISI_SI_fLi128ELi128ELNS4_4UMMA5MajorE0ELSP_1ELNSO_7ScaleInE0ELSQ_0EEEEEENS4_6LayoutINS5_IJSC_SC_SC_EEENS5_IJNSA_ILi0EEESV_SV_EEEEENS5_IJNS4_10UnderscoreESY_SY_EEEEENS4_18SM100_TMA_2SM_LOADENS4_14ComposedLayoutINS4_7SwizzleILi3ELi4ELi3EEENS4_18smem_ptr_flag_bitsILi16EEENST_INS5_IJSB_SG_EEENS5_IJSG_SC_EEEEEEEvNS4_8identityENS4_28SM100_TMA_2SM_LOAD_MULTICASTENS12_IS14_S16_NST_INS5_IJSG_SB_EEENS5_IJSC_SG_EEEEEEEvS1B_EENS_8epilogue10collective18CollectiveEpilogueINS1I_23Sm100TmaWarpSpecializedILi4ELi2ELi16ELb1ELb0EEEJNS5_IJSG_SF_SG_EEENS5_IJNST_ISG_SC_EENST_INS5_IJNSA_ILi16EEENSA_ILi2EEEEEES1E_EEEEESI_SJ_SI_SJ_NS1I_6fusion15FusionCallbacksIS1M_NS1U_17LinearCombinationISI_fSI_fLNS_15FloatRoundStyleE2EEES1N_S1T_JEEENS4_5SM1004TMEM4LOAD26SM100_TMEM_LOAD_32dp32b16xENS4_13SM90_TMA_LOADENS12_INS13_ILi1ELi4ELi3EEES16_NST_INS5_IJSB_S1P_EEENS5_IJS1P_SC_EEEEEEENS4_39AutoVectorizingCopyWithAssumedAlignmentILi128EEENS4_14SM90_TMA_STOREES29_S2B_S2B_EEEvvEEEEvNT_6ParamsE)
        /*0a9c*/ 	.short	0x0380
        /*0a9e*/ 	.short	0x0800


	//----- nvinfo : EIATTR_SW_WAR
	.align		4
.L_55:
        /*0aa0*/ 	.byte	0x04, 0x36
        /*0aa2*/ 	.short	(.L_57 - .L_56)
.L_56:
        /*0aa4*/ 	.word	0x00000008
.L_57:


//--------------------- .nv.callgraph             --------------------------
	.section	.nv.callgraph,"",@"SHT_CUDA_CALLGRAPH"
	.align	4
	.sectionentsize	8
	.align		4
        /*0000*/ 	.word	0x00000000
	.align		4
        /*0004*/ 	.word	0xffffffff
	.align		4
        /*0008*/ 	.word	index@(_ZN7cutlass13device_kernelINS_4gemm6kernel13GemmUniversalIN4cute5tupleIJiiiiEEENS1_10collective13CollectiveMmaINS1_35MainloopSm100TmaUmmaWarpSpecializedILi3ELi2ELi4ENS5_IJNS4_1CILi8EEENSA_ILi1EEESC_EEEEENS5_IJNSA_ILi128EEESF_NSA_ILi64EEEEEENS_6half_tENS5_IJlSC_lEEESI_NS5_IJSC_llEEENS4_8TiledMMAINS4_8MMA_AtomIJNS4_26SM100_MMA_F16BF16_2x1SM_SSISI_SI_fLi128ELi128ELNS4_4UMMA5MajorE0ELSP_1ELNSO_7ScaleInE0ELSQ_0EEEEEENS4_6LayoutINS5_IJSC_SC_SC_EEENS5_IJNSA_ILi0EEESV_SV_EEEEENS5_IJNS4_10UnderscoreESY_SY_EEEEENS4_18SM100_TMA_2SM_LOADENS4_14ComposedLayoutINS4_7SwizzleILi3ELi4ELi3EEENS4_18smem_ptr_flag_bitsILi16EEENST_INS5_IJSB_SG_EEENS5_IJSG_SC_EEEEEEEvNS4_8identityENS4_28SM100_TMA_2SM_LOAD_MULTICASTENS12_IS14_S16_NST_INS5_IJSG_SB_EEENS5_IJSC_SG_EEEEEEEvS1B_EENS_8epilogue10collective18CollectiveEpilogueINS1I_23Sm100TmaWarpSpecializedILi4ELi2ELi16ELb1ELb0EEEJNS5_IJSG_SF_SG_EEENS5_IJNST_ISG_SC_EENST_INS5_IJNSA_ILi16EEENSA_ILi2EEEEEES1E_EEEEESI_SJ_SI_SJ_NS1I_6fusion15FusionCallbacksIS1M_NS1U_17LinearCombinationISI_fSI_fLNS_15FloatRoundStyleE2EEES1N_S1T_JEEENS4_5SM1004TMEM4LOAD26SM100_TMEM_LOAD_32dp32b16xENS4_13SM90_TMA_LOADENS12_INS13_ILi1ELi4ELi3EEES16_NST_INS5_IJSB_S1P_EEENS5_IJS1P_SC_EEEEEEENS4_39AutoVectorizingCopyWithAssumedAlignmentILi128EEENS4_14SM90_TMA_STOREES29_S2B_S2B_EEEvvEEEEvNT_6ParamsE)
	.align		4
        /*000c*/ 	.word	index@(__assertfail)
	.align		4
        /*0010*/ 	.word	0x00000000
	.align		4
        /*0014*/ 	.word	0xfffffffe
	.align		4
        /*0018*/ 	.word	0x00000000
	.align		4
        /*001c*/ 	.word	0xfffffffd
	.align		4
        /*0020*/ 	.word	0x00000000
	.align		4
        /*0024*/ 	.word	0xfffffffc


//--------------------- .nv.constant4             --------------------------
	.section	.nv.constant4,"a",@progbits
	.align	8
	.align		8
.nv.constant4:
        /*0000*/ 	.dword	__assertfail
	.align		8
        /*0008*/ 	.dword	__unnamed_1
	.align		8
        /*0010*/ 	.dword	__unnamed_2
	.align		8
        /*0018*/ 	.dword	_ZN40_INTERNAL_97925dda_4_k_cu_62609bd3_416364cuda3std3__45__cpo5beginE
	.align		8
        /*0020*/ 	.dword	_ZN40_INTERNAL_97925dda_4_k_cu_62609bd3_416364cuda3std3__45__cpo3endE
	.align		8
        /*0028*/ 	.dword	_ZN40_INTERNAL_97925dda_4_k_cu_62609bd3_416364cuda3std3__45__cpo6cbeginE
	.align		8
        /*0030*/ 	.dword	_ZN40_INTERNAL_97925dda_4_k_cu_62609bd3_416364cuda3std3__45__cpo4cendE
	.align		8
        /*0038*/ 	.dword	_ZN40_INTERNAL_97925dda_4_k_cu_62609bd3_416364cuda3std3__442_GLOBAL__N__97925dda_4_k_cu_62609bd3_416366ignoreE
	.align		8
        /*0040*/ 	.dword	_ZN40_INTERNAL_97925dda_4_k_cu_62609bd3_416364cuda3std3__419piecewise_constructE
	.align		8
        /*0048*/ 	.dword	_ZN40_INTERNAL_97925dda_4_k_cu_62609bd3_416364cuda3std3__48in_placeE
	.align		8
        /*0050*/ 	.dword	_ZN40_INTERNAL_97925dda_4_k_cu_62609bd3_416364cuda3std6ranges3__45__cpo4swapE
	.align		8
        /*0058*/ 	.dword	_ZN40_INTERNAL_97925dda_4_k_cu_62609bd3_416364cuda3std6ranges3__45__cpo9iter_moveE
	.align		8
        /*0060*/ 	.dword	_ZN40_INTERNAL_97925dda_4_k_cu_62609bd3_416364cute7productE
	.align		8
        /*0068*/ 	.dword	_ZN40_INTERNAL_97925dda_4_k_cu_62609bd3_416364cute1_E
	.align		8
        /*0070*/ 	.dword	$str$25
	.align		8
        /*0078*/ 	.dword	$str$26
	.align		8
        /*0080*/ 	.dword	$str$27
	.align		8
        /*0088*/ 	.dword	$str$28


//--------------------- .text._ZN7cutlass13device_kernelINS_4gemm6kernel13GemmUniversalIN4cute5tupleIJiiiiEEENS1_10collective13CollectiveMmaINS1_35MainloopSm100TmaUmmaWarpSpecializedILi3ELi2ELi4ENS5_IJNS4_1CILi8EEENSA_ILi1EEESC_EEEEENS5_IJNSA_ILi128EEESF_NSA_ILi64EEEEEENS_6half_tENS5_IJlSC_lEEESI_NS5_IJSC_llEEENS4_8TiledMMAINS4_8MMA_AtomIJNS4_26SM100_MMA_F16BF16_2x1SM_SSISI_SI_fLi128ELi128ELNS4_4UMMA5MajorE0ELSP_1ELNSO_7ScaleInE0ELSQ_0EEEEEENS4_6LayoutINS5_IJSC_SC_SC_EEENS5_IJNSA_ILi0EEESV_SV_EEEEENS5_IJNS4_10UnderscoreESY_SY_EEEEENS4_18SM100_TMA_2SM_LOADENS4_14ComposedLayoutINS4_7SwizzleILi3ELi4ELi3EEENS4_18smem_ptr_flag_bitsILi16EEENST_INS5_IJSB_SG_EEENS5_IJSG_SC_EEEEEEEvNS4_8identityENS4_28SM100_TMA_2SM_LOAD_MULTICASTENS12_IS14_S16_NST_INS5_IJSG_SB_EEENS5_IJSC_SG_EEEEEEEvS1B_EENS_8epilogue10collective18CollectiveEpilogueINS1I_23Sm100TmaWarpSpecializedILi4ELi2ELi16ELb1ELb0EEEJNS5_IJSG_SF_SG_EEENS5_IJNST_ISG_SC_EENST_INS5_IJNSA_ILi16EEENSA_ILi2EEEEEES1E_EEEEESI_SJ_SI_SJ_NS1I_6fusion15FusionCallbacksIS1M_NS1U_17LinearCombinationISI_fSI_fLNS_15FloatRoundStyleE2EEES1N_S1T_JEEENS4_5SM1004TMEM4LOAD26SM100_TMEM_LOAD_32dp32b16xENS4_13SM90_TMA_LOADENS12_INS13_ILi1ELi4ELi3EEES16_NST_INS5_IJSB_S1P_EEENS5_IJS1P_SC_EEEEEEENS4_39AutoVectorizingCopyWithAssumedAlignmentILi128EEENS4_14SM90_TMA_STOREES29_S2B_S2B_EEEvvEEEEvNT_6ParamsE --------------------------
	.section	.text._ZN7cutlass13device_kernelINS_4gemm6kernel13GemmUniversalIN4cute5tupleIJiiiiEEENS1_10collective13CollectiveMmaINS1_35MainloopSm100TmaUmmaWarpSpecializedILi3ELi2ELi4ENS5_IJNS4_1CILi8EEENSA_ILi1EEESC_EEEEENS5_IJNSA_ILi128EEESF_NSA_ILi64EEEEEENS_6half_tENS5_IJlSC_lEEESI_NS5_IJSC_llEEENS4_8TiledMMAINS4_8MMA_AtomIJNS4_26SM100_MMA_F16BF16_2x1SM_SSISI_SI_fLi128ELi128ELNS4_4UMMA5MajorE0ELSP_1ELNSO_7ScaleInE0ELSQ_0EEEEEENS4_6LayoutINS5_IJSC_SC_SC_EEENS5_IJNSA_ILi0EEESV_SV_EEEEENS5_IJNS4_10UnderscoreESY_SY_EEEEENS4_18SM100_TMA_2SM_LOADENS4_14ComposedLayoutINS4_7SwizzleILi3ELi4ELi3EEENS4_18smem_ptr_flag_bitsILi16EEENST_INS5_IJSB_SG_EEENS5_IJSG_SC_EEEEEEEvNS4_8identityENS4_28SM100_TMA_2SM_LOAD_MULTICASTENS12_IS14_S16_NST_INS5_IJSG_SB_EEENS5_IJSC_SG_EEEEEEEvS1B_EENS_8epilogue10collective18CollectiveEpilogueINS1I_23Sm100TmaWarpSpecializedILi4ELi2ELi16ELb1ELb0EEEJNS5_IJSG_SF_SG_EEENS5_IJNST_ISG_SC_EENST_INS5_IJNSA_ILi16EEENSA_ILi2EEEEEES1E_EEEEESI_SJ_SI_SJ_NS1I_6fusion15FusionCallbacksIS1M_NS1U_17LinearCombinationISI_fSI_fLNS_15FloatRoundStyleE2EEES1N_S1T_JEEENS4_5SM1004TMEM4LOAD26SM100_TMEM_LOAD_32dp32b16xENS4_13SM90_TMA_LOADENS12_INS13_ILi1ELi4ELi3EEES16_NST_INS5_IJSB_S1P_EEENS5_IJS1P_SC_EEEEEEENS4_39AutoVectorizingCopyWithAssumedAlignmentILi128EEENS4_14SM90_TMA_STOREES29_S2B_S2B_EEEvvEEEEvNT_6ParamsE,"ax",@progbits
	.align	128
.text._ZN7cutlass13device_kernelINS_4gemm6kernel13GemmUniversalIN4cute5tupleIJiiiiEEENS1_10collective13CollectiveMmaINS1_35MainloopSm100TmaUmmaWarpSpecializedILi3ELi2ELi4ENS5_IJNS4_1CILi8EEENSA_ILi1EEESC_EEEEENS5_IJNSA_ILi128EEESF_NSA_ILi64EEEEEENS_6half_tENS5_IJlSC_lEEESI_NS5_IJSC_llEEENS4_8TiledMMAINS4_8MMA_AtomIJNS4_26SM100_MMA_F16BF16_2x1SM_SSISI_SI_fLi128ELi128ELNS4_4UMMA5MajorE0ELSP_1ELNSO_7ScaleInE0ELSQ_0EEEEEENS4_6LayoutINS5_IJSC_SC_SC_EEENS5_IJNSA_ILi0EEESV_SV_EEEEENS5_IJNS4_10UnderscoreESY_SY_EEEEENS4_18SM100_TMA_2SM_LOADENS4_14ComposedLayoutINS4_7SwizzleILi3ELi4ELi3EEENS4_18smem_ptr_flag_bitsILi16EEENST_INS5_IJSB_SG_EEENS5_IJSG_SC_EEEEEEEvNS4_8identityENS4_28SM100_TMA_2SM_LOAD_MULTICASTENS12_IS14_S16_NST_INS5_IJSG_SB_EEENS5_IJSC_SG_EEEEEEEvS1B_EENS_8epilogue10collective18CollectiveEpilogueINS1I_23Sm100TmaWarpSpecializedILi4ELi2ELi16ELb1ELb0EEEJNS5_IJSG_SF_SG_EEENS5_IJNST_ISG_SC_EENST_INS5_IJNSA_ILi16EEENSA_ILi2EEEEEES1E_EEEEESI_SJ_SI_SJ_NS1I_6fusion15FusionCallbacksIS1M_NS1U_17LinearCombinationISI_fSI_fLNS_15FloatRoundStyleE2EEES1N_S1T_JEEENS4_5SM1004TMEM4LOAD26SM100_TMEM_LOAD_32dp32b16xENS4_13SM90_TMA_LOADENS12_INS13_ILi1ELi4ELi3EEES16_NST_INS5_IJSB_S1P_EEENS5_IJS1P_SC_EEEEEEENS4_39AutoVectorizingCopyWithAssumedAlignmentILi128EEENS4_14SM90_TMA_STOREES29_S2B_S2B_EEEvvEEEEvNT_6ParamsE:
        .type           _ZN7cutlass13device_kernelINS_4gemm6kernel13GemmUniversalIN4cute5tupleIJiiiiEEENS1_10collective13CollectiveMmaINS1_35MainloopSm100TmaUmmaWarpSpecializedILi3ELi2ELi4ENS5_IJNS4_1CILi8EEENSA_ILi1EEESC_EEEEENS5_IJNSA_ILi128EEESF_NSA_ILi64EEEEEENS_6half_tENS5_IJlSC_lEEESI_NS5_IJSC_llEEENS4_8TiledMMAINS4_8MMA_AtomIJNS4_26SM100_MMA_F16BF16_2x1SM_SSISI_SI_fLi128ELi128ELNS4_4UMMA5MajorE0ELSP_1ELNSO_7ScaleInE0ELSQ_0EEEEEENS4_6LayoutINS5_IJSC_SC_SC_EEENS5_IJNSA_ILi0EEESV_SV_EEEEENS5_IJNS4_10UnderscoreESY_SY_EEEEENS4_18SM100_TMA_2SM_LOADENS4_14ComposedLayoutINS4_7SwizzleILi3ELi4ELi3EEENS4_18smem_ptr_flag_bitsILi16EEENST_INS5_IJSB_SG_EEENS5_IJSG_SC_EEEEEEEvNS4_8identityENS4_28SM100_TMA_2SM_LOAD_MULTICASTENS12_IS14_S16_NST_INS5_IJSG_SB_EEENS5_IJSC_SG_EEEEEEEvS1B_EENS_8epilogue10collective18CollectiveEpilogueINS1I_23Sm100TmaWarpSpecializedILi4ELi2ELi16ELb1ELb0EEEJNS5_IJSG_SF_SG_EEENS5_IJNST_ISG_SC_EENST_INS5_IJNSA_ILi16EEENSA_ILi2EEEEEES1E_EEEEESI_SJ_SI_SJ_NS1I_6fusion15FusionCallbacksIS1M_NS1U_17LinearCombinationISI_fSI_fLNS_15FloatRoundStyleE2EEES1N_S1T_JEEENS4_5SM1004TMEM4LOAD26SM100_TMEM_LOAD_32dp32b16xENS4_13SM90_TMA_LOADENS12_INS13_ILi1ELi4ELi3EEES16_NST_INS5_IJSB_S1P_EEENS5_IJS1P_SC_EEEEEEENS4_39AutoVectorizingCopyWithAssumedAlignmentILi128EEENS4_14SM90_TMA_STOREES29_S2B_S2B_EEEvvEEEEvNT_6ParamsE,@function
        .size           _ZN7cutlass13device_kernelINS_4gemm6kernel13GemmUniversalIN4cute5tupleIJiiiiEEENS1_10collective13CollectiveMmaINS1_35MainloopSm100TmaUmmaWarpSpecializedILi3ELi2ELi4ENS5_IJNS4_1CILi8EEENSA_ILi1EEESC_EEEEENS5_IJNSA_ILi128EEESF_NSA_ILi64EEEEEENS_6half_tENS5_IJlSC_lEEESI_NS5_IJSC_llEEENS4_8TiledMMAINS4_8MMA_AtomIJNS4_26SM100_MMA_F16BF16_2x1SM_SSISI_SI_fLi128ELi128ELNS4_4UMMA5MajorE0ELSP_1ELNSO_7ScaleInE0ELSQ_0EEEEEENS4_6LayoutINS5_IJSC_SC_SC_EEENS5_IJNSA_ILi0EEESV_SV_EEEEENS5_IJNS4_10UnderscoreESY_SY_EEEEENS4_18SM100_TMA_2SM_LOADENS4_14ComposedLayoutINS4_7SwizzleILi3ELi4ELi3EEENS4_18smem_ptr_flag_bitsILi16EEENST_INS5_IJSB_SG_EEENS5_IJSG_SC_EEEEEEEvNS4_8identityENS4_28SM100_TMA_2SM_LOAD_MULTICASTENS12_IS14_S16_NST_INS5_IJSG_SB_EEENS5_IJSC_SG_EEEEEEEvS1B_EENS_8epilogue10collective18CollectiveEpilogueINS1I_23Sm100TmaWarpSpecializedILi4ELi2ELi16ELb1ELb0EEEJNS5_IJSG_SF_SG_EEENS5_IJNST_ISG_SC_EENST_INS5_IJNSA_ILi16EEENSA_ILi2EEEEEES1E_EEEEESI_SJ_SI_SJ_NS1I_6fusion15FusionCallbacksIS1M_NS1U_17LinearCombinationISI_fSI_fLNS_15FloatRoundStyleE2EEES1N_S1T_JEEENS4_5SM1004TMEM4LOAD26SM100_TMEM_LOAD_32dp32b16xENS4_13SM90_TMA_LOADENS12_INS13_ILi1ELi4ELi3EEES16_NST_INS5_IJSB_S1P_EEENS5_IJS1P_SC_EEEEEEENS4_39AutoVectorizingCopyWithAssumedAlignmentILi128EEENS4_14SM90_TMA_STOREES29_S2B_S2B_EEEvvEEEEvNT_6ParamsE,(.L_x_194 - _ZN7cutlass13device_kernelINS_4gemm6kernel13GemmUniversalIN4cute5tupleIJiiiiEEENS1_10collective13CollectiveMmaINS1_35MainloopSm100TmaUmmaWarpSpecializedILi3ELi2ELi4ENS5_IJNS4_1CILi8EEENSA_ILi1EEESC_EEEEENS5_IJNSA_ILi128EEESF_NSA_ILi64EEEEEENS_6half_tENS5_IJlSC_lEEESI_NS5_IJSC_llEEENS4_8TiledMMAINS4_8MMA_AtomIJNS4_26SM100_MMA_F16BF16_2x1SM_SSISI_SI_fLi128ELi128ELNS4_4UMMA5MajorE0ELSP_1ELNSO_7ScaleInE0ELSQ_0EEEEEENS4_6LayoutINS5_IJSC_SC_SC_EEENS5_IJNSA_ILi0EEESV_SV_EEEEENS5_IJNS4_10UnderscoreESY_SY_EEEEENS4_18SM100_TMA_2SM_LOADENS4_14ComposedLayoutINS4_7SwizzleILi3ELi4ELi3EEENS4_18smem_ptr_flag_bitsILi16EEENST_INS5_IJSB_SG_EEENS5_IJSG_SC_EEEEEEEvNS4_8identityENS4_28SM100_TMA_2SM_LOAD_MULTICASTENS12_IS14_S16_NST_INS5_IJSG_SB_EEENS5_IJSC_SG_EEEEEEEvS1B_EENS_8epilogue10collective18CollectiveEpilogueINS1I_23Sm100TmaWarpSpecializedILi4ELi2ELi16ELb1ELb0EEEJNS5_IJSG_SF_SG_EEENS5_IJNST_ISG_SC_EENST_INS5_IJNSA_ILi16EEENSA_ILi2EEEEEES1E_EEEEESI_SJ_SI_SJ_NS1I_6fusion15FusionCallbacksIS1M_NS1U_17LinearCombinationISI_fSI_fLNS_15FloatRoundStyleE2EEES1N_S1T_JEEENS4_5SM1004TMEM4LOAD26SM100_TMEM_LOAD_32dp32b16xENS4_13SM90_TMA_LOADENS12_INS13_ILi1ELi4ELi3EEES16_NST_INS5_IJSB_S1P_EEENS5_IJS1P_SC_EEEEEEENS4_39AutoVectorizingCopyWithAssumedAlignmentILi128EEENS4_14SM90_TMA_STOREES29_S2B_S2B_EEEvvEEEEvNT_6ParamsE)
        .other          _ZN7cutlass13device_kernelINS_4gemm6kernel13GemmUniversalIN4cute5tupleIJiiiiEEENS1_10collective13CollectiveMmaINS1_35MainloopSm100TmaUmmaWarpSpecializedILi3ELi2ELi4ENS5_IJNS4_1CILi8EEENSA_ILi1EEESC_EEEEENS5_IJNSA_ILi128EEESF_NSA_ILi64EEEEEENS_6half_tENS5_IJlSC_lEEESI_NS5_IJSC_llEEENS4_8TiledMMAINS4_8MMA_AtomIJNS4_26SM100_MMA_F16BF16_2x1SM_SSISI_SI_fLi128ELi128ELNS4_4UMMA5MajorE0ELSP_1ELNSO_7ScaleInE0ELSQ_0EEEEEENS4_6LayoutINS5_IJSC_SC_SC_EEENS5_IJNSA_ILi0EEESV_SV_EEEEENS5_IJNS4_10UnderscoreESY_SY_EEEEENS4_18SM100_TMA_2SM_LOADENS4_14ComposedLayoutINS4_7SwizzleILi3ELi4ELi3EEENS4_18smem_ptr_flag_bitsILi16EEENST_INS5_IJSB_SG_EEENS5_IJSG_SC_EEEEEEEvNS4_8identityENS4_28SM100_TMA_2SM_LOAD_MULTICASTENS12_IS14_S16_NST_INS5_IJSG_SB_EEENS5_IJSC_SG_EEEEEEEvS1B_EENS_8epilogue10collective18CollectiveEpilogueINS1I_23Sm100TmaWarpSpecializedILi4ELi2ELi16ELb1ELb0EEEJNS5_IJSG_SF_SG_EEENS5_IJNST_ISG_SC_EENST_INS5_IJNSA_ILi16EEENSA_ILi2EEEEEES1E_EEEEESI_SJ_SI_SJ_NS1I_6fusion15FusionCallbacksIS1M_NS1U_17LinearCombinationISI_fSI_fLNS_15FloatRoundStyleE2EEES1N_S1T_JEEENS4_5SM1004TMEM4LOAD26SM100_TMEM_LOAD_32dp32b16xENS4_13SM90_TMA_LOADENS12_INS13_ILi1ELi4ELi3EEES16_NST_INS5_IJSB_S1P_EEENS5_IJS1P_SC_EEEEEEENS4_39AutoVectorizingCopyWithAssumedAlignmentILi128EEENS4_14SM90_TMA_STOREES29_S2B_S2B_EEEvvEEEEvNT_6ParamsE,@"STO_CUDA_ENTRY STV_DEFAULT"
_ZN7cutlass13device_kernelINS_4gemm6kernel13GemmUniversalIN4cute5tupleIJiiiiEEENS1_10collective13CollectiveMmaINS1_35MainloopSm100TmaUmmaWarpSpecializedILi3ELi2ELi4ENS5_IJNS4_1CILi8EEENSA_ILi1EEESC_EEEEENS5_IJNSA_ILi128EEESF_NSA_ILi64EEEEEENS_6half_tENS5_IJlSC_lEEESI_NS5_IJSC_llEEENS4_8TiledMMAINS4_8MMA_AtomIJNS4_26SM100_MMA_F16BF16_2x1SM_SSISI_SI_fLi128ELi128ELNS4_4UMMA5MajorE0ELSP_1ELNSO_7ScaleInE0ELSQ_0EEEEEENS4_6LayoutINS5_IJSC_SC_SC_EEENS5_IJNSA_ILi0EEESV_SV_EEEEENS5_IJNS4_10UnderscoreESY_SY_EEEEENS4_18SM100_TMA_2SM_LOADENS4_14ComposedLayoutINS4_7SwizzleILi3ELi4ELi3EEENS4_18smem_ptr_flag_bitsILi16EEENST_INS5_IJSB_SG_EEENS5_IJSG_SC_EEEEEEEvNS4_8identityENS4_28SM100_TMA_2SM_LOAD_MULTICASTENS12_IS14_S16_NST_INS5_IJSG_SB_EEENS5_IJSC_SG_EEEEEEEvS1B_EENS_8epilogue10collective18CollectiveEpilogueINS1I_23Sm100TmaWarpSpecializedILi4ELi2ELi16ELb1ELb0EEEJNS5_IJSG_SF_SG_EEENS5_IJNST_ISG_SC_EENST_INS5_IJNSA_ILi16EEENSA_ILi2EEEEEES1E_EEEEESI_SJ_SI_SJ_NS1I_6fusion15FusionCallbacksIS1M_NS1U_17LinearCombinationISI_fSI_fLNS_15FloatRoundStyleE2EEES1N_S1T_JEEENS4_5SM1004TMEM4LOAD26SM100_TMEM_LOAD_32dp32b16xENS4_13SM90_TMA_LOADENS12_INS13_ILi1ELi4ELi3EEES16_NST_INS5_IJSB_S1P_EEENS5_IJS1P_SC_EEEEEEENS4_39AutoVectorizingCopyWithAssumedAlignmentILi128EEENS4_14SM90_TMA_STOREES29_S2B_S2B_EEEvvEEEEvNT_6ParamsE:
[----:B------:R-:W1:Y:S01]  /*0000*/  LDC R1, c[0x0][0x37c] ;  /* 0x0000df00ff017b82 */ /* 0x000e620000000800 */
[----:B------:R-:W2:Y:S01]  /*0010*/  S2R R72, SR_TID.X ;  /* 0x0000000000487919 */ /* 0x000ea20000002100 */
[----:B------:R-:W3:Y:S06]  /*0020*/  LDCU.64 UR4, c[0x0][0x890] ;  /* 0x00011200ff0477ac */ /* 0x000eec0008000a00 */
[----:B------:R-:W4:Y:S01]  /*0030*/  S2UR UR37, SR_CgaCtaId ;  /* 0x00000000002579c3 */ /* 0x000f220000008800 */
[----:B------:R-:W-:Y:S02]  /*0040*/  PRMT R59, RZ, 0x7610, R59 ;  /* 0x00007610ff3b7816 */ /* 0x000fe4000000003b */
[----:B------:R-:W-:Y:S01]  /*0050*/  ELECT P1, URZ, PT ;  /* 0x0000000000ff782f */ /* 0x000fe20003820000 */
[----:B------:R-:W1:Y:S01]  /*0060*/  LDCU.64 UR46, c[0x0][0x358] ;  /* 0x00006b00ff2e77ac */ /* 0x000e620008000a00 */
[----:B---3--:R-:W-:-:S04]  /*0070*/  UISETP.NE.U32.AND UP0, UPT, UR4, URZ, UPT ;  /* 0x000000ff0400728c */ /* 0x008fc8000bf05070 */
[----:B------:R-:W-:Y:S02]  /*0080*/  UISETP.NE.AND.EX UP0, UPT, UR5, URZ, UPT, UP0 ;  /* 0x000000ff0500728c */ /* 0x000fe4000bf05300 */
[----:B----4-:R-:W-:Y:S02]  /*0090*/  ULOP3.LUT UR9, UR37, 0x1, URZ, 0xc0, !UPT ;  /* 0x0000000125097892 */ /* 0x010fe4000f8ec0ff */
[----:B------:R-:W-:Y:S01]  /*00a0*/  ULOP3.LUT UR8, UR37, 0x1, URZ, 0x3c, !UPT ;  /* 0x0000000125087892 */ /* 0x000fe2000f8e3cff */
[----:B--2---:R-:W-:-:S05]  /*00b0*/  SHF.R.U32.HI R66, RZ, 0x5, R72 ;  /* 0x00000005ff427819 */ /* 0x004fca0000011648 */
[----:B------:R-:W2:Y:S02]  /*00c0*/  SHFL.IDX PT, R0, R66, RZ, 0x1f ;  /* 0x00001fff42007589 */ /* 0x000ea400000e0000 */
[----:B--2---:R-:W-:Y:S01]  /*00d0*/  R2UR UR10, R0 ;  /* 0x00000000000a72ca */ /* 0x004fe200000e0000 */
[----:B-1----:R-:W-:-:S14]  /*00e0*/  BRA.U UP0, `(.L_x_0) ;  /* 0x00000001002c7547 */ /* 0x002fdc000b800000 */
[----:B------:R-:W1:Y:S02]  /*00f0*/  LDCU.64 UR6, c[0x0][0x888] ;  /* 0x00011100ff0677ac */ /* 0x000e640008000a00 */
[----:B-1----:R-:W-:-:S04]  /*0100*/  UISETP.NE.U32.AND UP0, UPT, UR6, URZ, UPT ;  /* 0x000000ff0600728c */ /* 0x002fc8000bf05070 */
[----:B------:R-:W-:-:S09]  /*0110*/  UISETP.NE.AND.EX UP0, UPT, UR7, URZ, UPT, UP0 ;  /* 0x000000ff0700728c */ /* 0x000fd2000bf05300 */
[----:B------:R-:W-:Y:S05]  /*0120*/  BRA.U !UP0, `(.L_x_1) ;  /* 0x0000000108107547 */ /* 0x000fea000b800000 */
[----:B------:R-:W1:Y:S02]  /*0130*/  LDC.64 R2, c[0x0][0x888] ;  /* 0x00022200ff027b82 */ /* 0x000e640000000a00 */
[----:B-1----:R1:W5:Y:S01]  /*0140*/  LDG.E R35, desc[UR46][R2.64] ;  /* 0x0000002e02237981 */ /* 0x002362000c1e1900 */
[----:B------:R-:W-:Y:S01]  /*0150*/  HFMA2 R59, -RZ, RZ, 0, 5.9604644775390625e-08 ;  /* 0x00000001ff3b7431 */ /* 0x000fe200000001ff */
[----:B------:R-:W-:Y:S05]  /*0160*/  BRA `(.L_x_0) ;  /* 0x00000000000c7947 */ /* 0x000fea0003800000 */
.L_x_1:
[----:B------:R-:W1:Y:S01]  /*0170*/  LDCU UR6, c[0x0][0x880] ;  /* 0x00011000ff0677ac */ /* 0x000e620008000800 */
[----:B------:R-:W-:Y:S01]  /*0180*/  HFMA2 R59, -RZ, RZ, 0, 5.9604644775390625e-08 ;  /* 0x00000001ff3b7431 */ /* 0x000fe200000001ff */
[----:B-1----:R-:W-:-:S07]  /*0190*/  MOV R35, UR6 ;  /* 0x0000000600237c02 */ /* 0x002fce0008000f00 */
.L_x_0:
[----:B------:R-:W2:Y:S02]  /*01a0*/  LDCU.64 UR6, c[0x0][0x8b0] ;  /* 0x00011600ff0677ac */ /* 0x000ea40008000a00 */
[----:B--2---:R-:W-:-:S04]  /*01b0*/  UISETP.NE.U32.AND UP0, UPT, UR6, URZ, UPT ;  /* 0x000000ff0600728c */ /* 0x004fc8000bf05070 */
[----:B------:R-:W-:-:S09]  /*01c0*/  UISETP.NE.AND.EX UP0, UPT, UR7, URZ, UPT, UP0 ;  /* 0x000000ff0700728c */ /* 0x000fd2000bf05300 */
[----:B------:R-:W-:Y:S05]  /*01d0*/  BRA.U UP0, `(.L_x_2) ;  /* 0x0000000100247547 */ /* 0x000fea000b800000 */
[----:B------:R-:W2:Y:S02]  /*01e0*/  LDCU.64 UR6, c[0x0][0x8a8] ;  /* 0x00011500ff0677ac */ /* 0x000ea40008000a00 */
[----:B--2---:R-:W-:-:S04]  /*01f0*/  UISETP.NE.U32.AND UP0, UPT, UR6, URZ, UPT ;  /* 0x000000ff0600728c */ /* 0x004fc8000bf05070 */
[----:B------:R-:W-:-:S09]  /*0200*/  UISETP.NE.AND.EX UP0, UPT, UR7, URZ, UPT, UP0 ;  /* 0x000000ff0700728c */ /* 0x000fd2000bf05300 */
[----:B------:R-:W-:Y:S05]  /*0210*/  BRA.U !UP0, `(.L_x_3) ;  /* 0x00000001080c7547 */ /* 0x000fea000b800000 */
[----:B------:R-:W2:Y:S02]  /*0220*/  LDC.64 R32, c[0x0][0x8a8] ;  /* 0x00022a00ff207b82 */ /* 0x000ea40000000a00 */
[----:B--2---:R2:W5:Y:S01]  /*0230*/  LDG.E R32, desc[UR46][R32.64] ;  /* 0x0000002e20207981 */ /* 0x004562000c1e1900 */
[----:B------:R-:W-:Y:S05]  /*0240*/  BRA `(.L_x_2) ;  /* 0x0000000000087947 */ /* 0x000fea0003800000 */
.L_x_3:
[----:B------:R-:W2:Y:S02]  /*0250*/  LDCU UR6, c[0x0][0x8a0] ;  /* 0x00011400ff0677ac */ /* 0x000ea40008000800 */
[----:B--2---:R-:W-:Y:S02]  /*0260*/  MOV R32, UR6 ;  /* 0x0000000600207c02 */ /* 0x004fe40008000f00 */
.L_x_2:
[----:B------:R-:W-:Y:S01]  /*0270*/  IMAD.U32 R0, RZ, RZ, UR10 ;  /* 0x0000000aff007e24 */ /* 0x000fe2000f8e00ff */
[----:B------:R-:W-:Y:S04]  /*0280*/  BSSY.RECONVERGENT B0, `(.L_x_4) ;  /* 0x000000c000007945 */ /* 0x000fe80003800200 */
[C---:B------:R-:W-:Y:S02]  /*0290*/  ISETP.NE.OR P2, PT, R0.reuse, 0x1, !P1 ;  /* 0x000000010000780c */ /* 0x040fe40004f45670 */
[----:B------:R-:W-:-:S11]  /*02a0*/  ISETP.NE.OR P0, PT, R0, 0x3, !P1 ;  /* 0x000000030000780c */ /* 0x000fd60004f05670 */
[----:B------:R-:W-:Y:S05]  /*02b0*/  @P2 BRA `(.L_x_5) ;  /* 0x0000000000202947 */ /* 0x000fea0003800000 */
[----:B------:R-:W3:Y:S02]  /*02c0*/  LDCU.64 UR6, c[0x0][0x348] ;  /* 0x00006900ff0677ac */ /* 0x000ee40008000a00 */
[----:B---3--:R-:W-:Y:S02]  /*02d0*/  UIADD3 UR12, UP1, UPT, UR6, 0x80, URZ ;  /* 0x00000080060c7890 */ /* 0x008fe4000ff3e0ff */
[----:B------:R-:W-:Y:S02]  /*02e0*/  UIADD3 UR6, UP0, UPT, UR6, 0x180, URZ ;  /* 0x0000018006067890 */ /* 0x000fe4000ff1e0ff */
[----:B------:R-:W-:Y:S02]  /*02f0*/  UIADD3.X UR13, UPT, UPT, URZ, UR7, URZ, UP1, !UPT ;  /* 0x00000007ff0d7290 */ /* 0x000fe40008ffe4ff */
[----:B------:R-:W-:-:S07]  /*0300*/  UIADD3.X UR7, UPT, UPT, URZ, UR7, URZ, UP0, !UPT ;  /* 0x00000007ff077290 */ /* 0x000fce00087fe4ff */
[----:B------:R3:W-:Y:S02]  /*0310*/  UTMACCTL.PF [UR12] ;  /* 0x000000000c0079b9 */ /* 0x0007e40008040000 */
[----:B------:R3:W-:Y:S02]  /*0320*/  UTMACCTL.PF [UR6] ;  /* 0x00000000060079b9 */ /* 0x0007e40008040000 */
[----:B---3--:R-:W-:Y:S01]  /*0330*/  NOP ;  /* 0x0000000000007918 */ /* 0x008fe20000000000 */
.L_x_5:
[----:B------:R-:W-:Y:S05]  /*0340*/  BSYNC.RECONVERGENT B0 ;  /* 0x0000000000007941 */ /* 0x000fea0003800200 */
.L_x_4:
[----:B------:R-:W-:Y:S04]  /*0350*/  BSSY.RECONVERGENT B0, `(.L_x_6) ;  /* 0x000000a000007945 */ /* 0x000fe80003800200 */
        /* <DEDUP_REMOVED lines=9> */
.L_x_7:
[----:B------:R-:W-:Y:S05]  /*03f0*/  BSYNC.RECONVERGENT B0 ;  /* 0x0000000000007941 */ /* 0x000fea0003800200 */
.L_x_6:
[----:B------:R-:W3:Y:S01]  /*0400*/  LDCU.64 UR6, c[0x0][0x888] ;  /* 0x00011100ff0677ac */ /* 0x000ee20008000a00 */
[----:B------:R-:W-:Y:S02]  /*0410*/  UISETP.EQ.U32.AND UP0, UPT, UR4, URZ, UPT ;  /* 0x000000ff0400728c */ /* 0x000fe4000bf02070 */
[----:B------:R-:W-:Y:S02]  /*0420*/  UPLOP3.LUT UP5, UPT, UPT, UPT, UPT, 0x80, 0x8 ;  /* 0x000000000008789c */ /* 0x000fe40003faf070 */
[----:B---3--:R-:W-:-:S04]  /*0430*/  UISETP.NE.U32.AND UP1, UPT, UR6, URZ, UPT ;  /* 0x000000ff0600728c */ /* 0x008fc8000bf25070 */
[----:B------:R-:W-:-:S04]  /*0440*/  UISETP.NE.AND.EX UP1, UPT, UR7, URZ, UPT, UP1 ;  /* 0x000000ff0700728c */ /* 0x000fc8000bf25310 */
[----:B------:R-:W-:-:S04]  /*0450*/  UISETP.EQ.OR.EX UP2, UPT, UR5, URZ, !UP1, UP0 ;  /* 0x000000ff0500728c */ /* 0x000fc8000cf42700 */
[----:B------:R-:W-:-:S05]  /*0460*/  UP2UR UR50, UPR, URZ, 0x4 ;  /* 0x00000004ff327883 */ /* 0x000fca0008000000 */
[----:B------:R-:W-:Y:S07]  /*0470*/  BRA.U !UP2, `(.L_x_8) ;  /* 0x000000010a207547 */ /* 0x000fee000b800000 */
[----:B------:R-:W-:Y:S01]  /*0480*/  UISETP.NE.U32.AND UP2, UPT, UR4, URZ, UPT ;  /* 0x000000ff0400728c */ /* 0x000fe2000bf45070 */
[----:B-----5:R-:W-:Y:S01]  /*0490*/  FSETP.NEU.AND P0, PT, R35, RZ, PT ;  /* 0x000000ff2300720b */ /* 0x020fe20003f0d000 */
[----:B------:R-:W-:Y:S02]  /*04a0*/  USEL UR4, URZ, 0xffffffff, UP1 ;  /* 0xffffffffff047887 */ /* 0x000fe40008800000 */
[----:B------:R-:W-:-:S10]  /*04b0*/  UISETP.NE.AND.EX UP2, UPT, UR5, URZ, UPT, UP2 ;  /* 0x000000ff0500728c */ /* 0x000fd4000bf45320 */
[----:B------:R-:W-:Y:S01]  /*04c0*/  VOTEU.ANY UP0, P0 ;  /* 0x0000000000ff7886 */ /* 0x000fe20000000100 */
[----:B------:R-:W-:-:S04]  /*04d0*/  @!UP2 USEL UR4, URZ, 0xffffffff, UP0 ;  /* 0xffffffffff04a887 */ /* 0x000fc80008000000 */
[----:B------:R-:W-:-:S04]  /*04e0*/  ULOP3.LUT UR4, UR4, 0x1, URZ, 0xc0, !UPT ;  /* 0x0000000104047892 */ /* 0x000fc8000f8ec0ff */
[----:B------:R-:W-:-:S11]  /*04f0*/  UISETP.NE.U32.AND UP5, UPT, UR4, 0x1, UPT ;  /* 0x000000010400788c */ /* 0x000fd6000bfa5070 */
.L_x_8:
[----:B------:R-:W3:Y:S01]  /*0500*/  SHFL.IDX PT, R0, R66, RZ, 0x1f ;  /* 0x00001fff42007589 */ /* 0x000ee200000e0000 */
[----:B------:R-:W-:-:S04]  /*0510*/  UISETP.NE.AND UP0, UPT, UR10, 0x2, UPT ;  /* 0x000000020a00788c */ /* 0x000fc8000bf05270 */
[----:B------:R-:W-:Y:S02]  /*0520*/  UISETP.EQ.AND UP2, UPT, UR9, URZ, !UP0 ;  /* 0x000000ff0900728c */ /* 0x000fe4000c742270 */
[----:B------:R-:W-:-:S04]  /*0530*/  USEL UR6, URZ, 0x1, UP0 ;  /* 0x00000001ff067887 */ /* 0x000fc80008000000 */
[----:B------:R-:W-:Y:S02]  /*0540*/  PLOP3.LUT P5, PT, P1, PT, UP2, 0x80, 0x8 ;  /* 0x000000000008781c */ /* 0x000fe40000faf028 */
[----:B---3--:R-:W-:-:S13]  /*0550*/  ISETP.NE.AND P0, PT, R0, RZ, PT ;  /* 0x000000ff0000720c */ /* 0x008fda0003f05270 */
[----:B------:R-:W-:Y:S05]  /*0560*/  @P0 BRA `(.L_x_9) ;  /* 0x00000000004c0947 */ /* 0x000fea0003800000 */
[----:B------:R-:W-:Y:S01]  /*0570*/  UMOV UR7, 0x400 ;  /* 0x0000040000077882 */ /* 0x000fe20000000000 */
[----:B------:R-:W-:Y:S01]  /*0580*/  UMOV UR5, 0x1 ;  /* 0x0000000100057882 */ /* 0x000fe20000000000 */
[----:B------:R-:W-:Y:S01]  /*0590*/  UMOV UR4, 0x4 ;  /* 0x0000000400047882 */ /* 0x000fe20000000000 */
[----:B------:R-:W-:Y:S02]  /*05a0*/  ULEA UR7, UR37, UR7, 0x18 ;  /* 0x0000000725077291 */ /* 0x000fe4000f8ec0ff */
[----:B------:R-:W-:-:S04]  /*05b0*/  UIADD3 UR12, UPT, UPT, -UR5, 0x100000, URZ ;  /* 0x00100000050c7890 */ /* 0x000fc8000fffe1ff */
[----:B------:R-:W-:Y:S02]  /*05c0*/  USHF.L.U32 UR13, UR12, 0xb, URZ ;  /* 0x0000000b0c0d7899 */ /* 0x000fe400080006ff */
[----:B------:R-:W-:Y:S02]  /*05d0*/  USHF.L.U32 UR12, UR12, 0x1, URZ ;  /* 0x000000010c0c7899 */ /* 0x000fe400080006ff */
[----:B------:R-:W-:-:S04]  /*05e0*/  UIADD3 UR4, UPT, UPT, -UR4, 0x100000, URZ ;  /* 0x0010000004047890 */ /* 0x000fc8000fffe1ff */
[----:B------:R-:W-:Y:S02]  /*05f0*/  USHF.L.U32 UR5, UR4, 0xb, URZ ;  /* 0x0000000b04057899 */ /* 0x000fe400080006ff */
[----:B------:R-:W-:Y:S01]  /*0600*/  USHF.L.U32 UR4, UR4, 0x1, URZ ;  /* 0x0000000104047899 */ /* 0x000fe200080006ff */
[----:B------:R-:W-:Y:S01]  /*0610*/  ELECT P0, URZ, PT ;  /* 0x0000000000ff782f */ /* 0x000fe20003800000 */
[----:B------:R-:W3:Y:S02]  /*0620*/  FENCE.VIEW.ASYNC.S ;  /* 0x00000000000073c6 */ /* 0x000ee40000000000 */
[----:B---3--:R3:W4:Y:S08]  /*0630*/  SYNCS.EXCH.64 URZ, [UR7], UR12 ;  /* 0x0000000c07ff75b2 */ /* 0x0087300008000100 */
[----:B------:R3:W1:Y:S01]  /*0640*/  SYNCS.EXCH.64 URZ, [UR7+0x18], UR4 ;  /* 0x0000180407ff75b2 */ /* 0x0006620008000100 */
[----:B------:R3:W1:Y:S01]  /*0650*/  SYNCS.EXCH.64 URZ, [UR7+0x8], UR12 ;  /* 0x0000080c07ff75b2 */ /* 0x0006620008000100 */
[----:B------:R3:W1:Y:S01]  /*0660*/  SYNCS.EXCH.64 URZ, [UR7+0x20], UR4 ;  /* 0x0000200407ff75b2 */ /* 0x0006620008000100 */
[----:B------:R3:W1:Y:S01]  /*0670*/  SYNCS.EXCH.64 URZ, [UR7+0x10], UR12 ;  /* 0x0000100c07ff75b2 */ /* 0x0006620008000100 */
[----:B------:R3:W1:Y:S01]  /*0680*/  SYNCS.EXCH.64 URZ, [UR7+0x28], UR4 ;  /* 0x0000280407ff75b2 */ /* 0x0006620008000100 */
[----:B------:R-:W-:Y:S01]  /*0690*/  NOP ;  /* 0x0000000000007918 */ /* 0x000fe20000000000 */
.L_x_9:
[----:B------:R-:W2:Y:S01]  /*06a0*/  SHFL.IDX PT, R0, R66, RZ, 0x1f ;  /* 0x00001fff42007589 */ /* 0x000ea200000e0000 */
[----:B------:R-:W-:Y:S01]  /*06b0*/  NOP ;  /* 0x0000000000007918 */ /* 0x000fe20000000000 */
[----:B--2---:R-:W-:-:S13]  /*06c0*/  ISETP.NE.AND P0, PT, R0, 0x1, PT ;  /* 0x000000010000780c */ /* 0x004fda0003f05270 */
[----:B------:R-:W-:Y:S05]  /*06d0*/  @P0 BRA `(.L_x_10) ;  /* 0x0000000000540947 */ /* 0x000fea0003800000 */
[----:B---3--:R-:W-:Y:S01]  /*06e0*/  UMOV UR7, 0x400 ;  /* 0x0000040000077882 */ /* 0x008fe20000000000 */
        /* <DEDUP_REMOVED lines=10> */
[----:B------:R-:W2:Y:S02]  /*0790*/  FENCE.VIEW.ASYNC.S ;  /* 0x00000000000073c6 */ /* 0x000ea40000000000 */
[----:B--2---:R2:W3:Y:S08]  /*07a0*/  SYNCS.EXCH.64 URZ, [UR7+0x30], UR12 ;  /* 0x0000300c07ff75b2 */ /* 0x0044f00008000100 */
[----:B------:R2:W1:Y:S01]  /*07b0*/  SYNCS.EXCH.64 URZ, [UR7+0x50], UR4 ;  /* 0x0000500407ff75b2 */ /* 0x0004620008000100 */
[----:B------:R2:W1:Y:S01]  /*07c0*/  SYNCS.EXCH.64 URZ, [UR7+0x38], UR12 ;  /* 0x0000380c07ff75b2 */ /* 0x0004620008000100 */
[----:B------:R2:W1:Y:S01]  /*07d0*/  SYNCS.EXCH.64 URZ, [UR7+0x58], UR4 ;  /* 0x0000580407ff75b2 */ /* 0x0004620008000100 */
[----:B------:R2:W1:Y:S01]  /*07e0*/  SYNCS.EXCH.64 URZ, [UR7+0x40], UR12 ;  /* 0x0000400c07ff75b2 */ /* 0x0004620008000100 */
[----:B------:R2:W1:Y:S01]  /*07f0*/  SYNCS.EXCH.64 URZ, [UR7+0x60], UR4 ;  /* 0x0000600407ff75b2 */ /* 0x0004620008000100 */
[----:B------:R2:W1:Y:S01]  /*0800*/  SYNCS.EXCH.64 URZ, [UR7+0x48], UR12 ;  /* 0x0000480c07ff75b2 */ /* 0x0004620008000100 */
[----:B------:R2:W1:Y:S01]  /*0810*/  SYNCS.EXCH.64 URZ, [UR7+0x68], UR4 ;  /* 0x0000680407ff75b2 */ /* 0x0004620008000100 */
[----:B------:R-:W-:Y:S01]  /*0820*/  NOP ;  /* 0x0000000000007918 */ /* 0x000fe20000000000 */
.L_x_10:
[----:B------:R-:W4:Y:S01]  /*0830*/  SHFL.IDX PT, R0, R66, RZ, 0x1f ;  /* 0x00001fff42007589 */ /* 0x000f2200000e0000 */
[----:B------:R-:W-:Y:S01]  /*0840*/  NOP ;  /* 0x0000000000007918 */ /* 0x000fe20000000000 */
[----:B----4-:R-:W-:-:S13]  /*0850*/  ISETP.NE.AND P0, PT, R0, 0x3, PT ;  /* 0x000000030000780c */ /* 0x010fda0003f05270 */
[----:B------:R-:W-:Y:S05]  /*0860*/  @P0 BRA `(.L_x_11) ;  /* 0x00000000002c0947 */ /* 0x000fea0003800000 */
[----:B--23--:R-:W-:Y:S01]  /*0870*/  UMOV UR5, 0x400 ;  /* 0x0000040000057882 */ /* 0x00cfe20000000000 */
[----:B------:R-:W-:Y:S01]  /*0880*/  UMOV UR4, 0x20 ;  /* 0x0000002000047882 */ /* 0x000fe20000000000 */
[----:B------:R-:W-:Y:S02]  /*0890*/  ULEA UR5, UR37, UR5, 0x18 ;  /* 0x0000000525057291 */ /* 0x000fe4000f8ec0ff */
[----:B------:R-:W-:-:S04]  /*08a0*/  UIADD3 UR12, UPT, UPT, -UR4, 0x100000, URZ ;  /* 0x00100000040c7890 */ /* 0x000fc8000fffe1ff */
[----:B------:R-:W-:Y:S02]  /*08b0*/  USHF.L.U32 UR13, UR12, 0xb, URZ ;  /* 0x0000000b0c0d7899 */ /* 0x000fe400080006ff */
[----:B------:R-:W-:Y:S01]  /*08c0*/  USHF.L.U32 UR12, UR12, 0x1, URZ ;  /* 0x000000010c0c7899 */ /* 0x000fe200080006ff */
[----:B------:R-:W-:Y:S01]  /*08d0*/  ELECT P0, URZ, PT ;  /* 0x0000000000ff782f */ /* 0x000fe20003800000 */
[----:B------:R-:W2:Y:S10]  /*08e0*/  FENCE.VIEW.ASYNC.S ;  /* 0x00000000000073c6 */ /* 0x000eb40000000000 */
[----:B--2---:R4:W2:Y:S01]  /*08f0*/  SYNCS.EXCH.64 URZ, [UR5+0x70], UR12 ;  /* 0x0000700c05ff75b2 */ /* 0x0048a20008000100 */
[----:B------:R4:W3:Y:S02]  /*0900*/  SYNCS.EXCH.64 URZ, [UR5+0x78], UR12 ;  /* 0x0000780c05ff75b2 */ /* 0x0008e40008000100 */
[----:B----4-:R-:W-:Y:S01]  /*0910*/  NOP ;  /* 0x0000000000007918 */ /* 0x010fe20000000000 */
.L_x_11:
[----:B------:R-:W4:Y:S01]  /*0920*/  SHFL.IDX PT, R0, R66, RZ, 0x1f ;  /* 0x00001fff42007589 */ /* 0x000f2200000e0000 */
[----:B------:R-:W-:Y:S01]  /*0930*/  NOP ;  /* 0x0000000000007918 */ /* 0x000fe20000000000 */
[----:B----4-:R-:W-:-:S13]  /*0940*/  ISETP.NE.AND P0, PT, R0, 0x4, PT ;  /* 0x000000040000780c */ /* 0x010fda0003f05270 */
[----:B------:R-:W-:Y:S05]  /*0950*/  @P0 BRA `(.L_x_12) ;  /* 0x0000000000480947 */ /* 0x000fea0003800000 */
[----:B--23--:R-:W-:Y:S01]  /*0960*/  UMOV UR7, 0x720 ;  /* 0x0000072000077882 */ /* 0x00cfe20000000000 */
[----:B------:R-:W-:Y:S01]  /*0970*/  UMOV UR5, 0x400 ;  /* 0x0000040000057882 */ /* 0x000fe20000000000 */
[----:B------:R-:W-:Y:S01]  /*0980*/  USEL UR7, UR7, 0x620, UP5 ;  /* 0x0000062007077887 */ /* 0x000fe2000a800000 */
        /* <DEDUP_REMOVED lines=10> */
[----:B--2---:R4:W2:Y:S08]  /*0a30*/  SYNCS.EXCH.64 URZ, [UR5+0x80], UR12 ;  /* 0x0000800c05ff75b2 */ /* 0x0048b00008000100 */
[----:B------:R4:W3:Y:S01]  /*0a40*/  SYNCS.EXCH.64 URZ, [UR5+0x90], UR14 ;  /* 0x0000900e05ff75b2 */ /* 0x0008e20008000100 */
[----:B------:R4:W1:Y:S01]  /*0a50*/  SYNCS.EXCH.64 URZ, [UR5+0x88], UR12 ;  /* 0x0000880c05ff75b2 */ /* 0x0008620008000100 */
[----:B------:R4:W1:Y:S02]  /*0a60*/  SYNCS.EXCH.64 URZ, [UR5+0x98], UR14 ;  /* 0x0000980e05ff75b2 */ /* 0x0008640008000100 */
[----:B----4-:R-:W-:Y:S01]  /*0a70*/  NOP ;  /* 0x0000000000007918 */ /* 0x010fe20000000000 */
.L_x_12:
[----:B------:R-:W4:Y:S01]  /*0a80*/  SHFL.IDX PT, R0, R66, RZ, 0x1f ;  /* 0x00001fff42007589 */ /* 0x000f2200000e0000 */
[----:B------:R-:W-:Y:S01]  /*0a90*/  NOP ;  /* 0x0000000000007918 */ /* 0x000fe20000000000 */
[----:B----4-:R-:W-:-:S13]  /*0aa0*/  ISETP.NE.AND P0, PT, R0, 0x5, PT ;  /* 0x000000050000780c */ /* 0x010fda0003f05270 */
[----:B------:R-:W-:Y:S05]  /*0ab0*/  @P0 BRA `(.L_x_13) ;  /* 0x0000000000540947 */ /* 0x000fea0003800000 */
[----:B--23--:R-:W-:Y:S01]  /*0ac0*/  UMOV UR7, 0x400 ;  /* 0x0000040000077882 */ /* 0x00cfe20000000000 */
        /* <DEDUP_REMOVED lines=14> */
[----:B------:R4:W1:Y:S01]  /*0bb0*/  SYNCS.EXCH.64 URZ, [UR7+0xc8], UR4 ;  /* 0x0000c80407ff75b2 */ /* 0x0008620008000100 */
[----:B------:R4:W1:Y:S01]  /*0bc0*/  SYNCS.EXCH.64 URZ, [UR7+0xb0], UR12 ;  /* 0x0000b00c07ff75b2 */ /* 0x0008620008000100 */
[----:B------:R4:W1:Y:S01]  /*0bd0*/  SYNCS.EXCH.64 URZ, [UR7+0xd0], UR4 ;  /* 0x0000d00407ff75b2 */ /* 0x0008620008000100 */
[----:B------:R4:W1:Y:S01]  /*0be0*/  SYNCS.EXCH.64 URZ, [UR7+0xb8], UR12 ;  /* 0x0000b80c07ff75b2 */ /* 0x0008620008000100 */
[----:B------:R4:W1:Y:S02]  /*0bf0*/  SYNCS.EXCH.64 URZ, [UR7+0xd8], UR4 ;  /* 0x0000d80407ff75b2 */ /* 0x0008640008000100 */
[----:B----4-:R-:W-:Y:S01]  /*0c00*/  NOP ;  /* 0x0000000000007918 */ /* 0x010fe20000000000 */
.L_x_13:
[----:B------:R-:W4:Y:S01]  /*0c10*/  SHFL.IDX PT, R0, R66, RZ, 0x1f ;  /* 0x00001fff42007589 */ /* 0x000f2200000e0000 */
[----:B------:R-:W-:Y:S01]  /*0c20*/  ISETP.NE.OR P1, PT, RZ, UR10, !P1 ;  /* 0x0000000aff007c0c */ /* 0x000fe2000cf25670 */
        /* <DEDUP_REMOVED lines=12> */
[----:B------:R4:W3:Y:S01]  /*0cf0*/  SYNCS.EXCH.64 URZ, [UR5+0xf0], UR12 ;  /* 0x0000f00c05ff75b2 */ /* 0x0008e20008000100 */
[----:B------:R4:W1:Y:S01]  /*0d00*/  SYNCS.EXCH.64 URZ, [UR5+0xe8], UR12 ;  /* 0x0000e80c05ff75b2 */ /* 0x0008620008000100 */
[----:B------:R4:W1:Y:S02]  /*0d10*/  SYNCS.EXCH.64 URZ, [UR5+0xf8], UR12 ;  /* 0x0000f80c05ff75b2 */ /* 0x0008640008000100 */
[----:B----4-:R-:W-:Y:S01]  /*0d20*/  NOP ;  /* 0x0000000000007918 */ /* 0x010fe20000000000 */
.L_x_14:
[----:B------:R-:W-:Y:S01]  /*0d30*/  VOTEU.ALL UP0, P1 ;  /* 0x0000000000ff7886 */ /* 0x000fe20000800000 */
[----:B--23--:R-:W-:Y:S01]  /*0d40*/  UMOV UR12, 0x20 ;  /* 0x00000020000c7882 */ /* 0x00cfe20000000000 */
[----:B------:R-:W2:Y:S01]  /*0d50*/  LDCU UR5, c[0x0][0x36c] ;  /* 0x00006d80ff0577ac */ /* 0x000ea20008000800 */
[----:B------:R-:W-:Y:S01]  /*0d60*/  NOP ;  /* 0x0000000000007918 */ /* 0x000fe20000000000 */
[----:B------:R-:W-:Y:S01]  /*0d70*/  LOP3.LUT R10, R72, 0x1f, RZ, 0xc0, !PT ;  /* 0x0000001f480a7812 */ /* 0x000fe200078ec0ff */
[----:B------:R-:W-:Y:S01]  /*0d80*/  @!UP0 UMOV UR4, 0x400 ;  /* 0x0000040000048882 */ /* 0x000fe20000000000 */
[----:B------:R-:W-:-:S04]  /*0d90*/  @!UP0 UIADD3 UR12, UPT, UPT, -UR12, 0x100000, URZ ;  /* 0x001000000c0c8890 */ /* 0x000fc8000fffe1ff */
[----:B------:R-:W-:Y:S02]  /*0da0*/  @!UP0 USHF.L.U32 UR13, UR12, 0xb, URZ ;  /* 0x0000000b0c0d8899 */ /* 0x000fe400080006ff */
[----:B------:R-:W-:Y:S02]  /*0db0*/  @!UP0 USHF.L.U32 UR12, UR12, 0x1, URZ ;  /* 0x000000010c0c8899 */ /* 0x000fe400080006ff */
[----:B------:R-:W-:Y:S01]  /*0dc0*/  @!UP0 ULEA UR4, UR37, UR4, 0x18 ;  /* 0x0000000425048291 */ /* 0x000fe2000f8ec0ff */
[----:B------:R-:W-:Y:S01]  /*0dd0*/  VOTEU.ALL UP0, P1 ;  /* 0x0000000000ff7886 */ /* 0x000fe20000800000 */
[----:B------:R-:W-:Y:S02]  /*0de0*/  UISETP.NE.AND UP4, UPT, UR10, URZ, UPT ;  /* 0x000000ff0a00728c */ /* 0x000fe4000bf85270 */
[----:B--2---:R-:W-:Y:S01]  /*0df0*/  UISETP.EQ.U32.AND UP2, UPT, UR5, 0x1, UPT ;  /* 0x000000010500788c */ /* 0x004fe2000bf42070 */
[----:B------:R-:W2:Y:S07]  /*0e00*/  FENCE.VIEW.ASYNC.S ;  /* 0x00000000000073c6 */ /* 0x000eae0000000000 */
[----:B--2---:R2:W3:Y:S01]  /*0e10*/  @!UP0 SYNCS.EXCH.64 URZ, [UR4+0x100], UR12 ;  /* 0x0001000c04ff85b2 */ /* 0x0044e20008000100 */
[----:B------:R-:W-:Y:S05]  /*0e20*/  BRA.U !UP2, `(.L_x_15) ;  /* 0x000000010a087547 */ /* 0x000fea000b800000 */
[----:B-1-3--:R-:W-:Y:S01]  /*0e30*/  UCGABAR_ARV ;  /* 0x00000000000079c7 */ /* 0x00afe20008000000 */
[----:B------:R-:W-:Y:S05]  /*0e40*/  BRA `(.L_x_16) ;  /* 0x0000000000047947 */ /* 0x000fea0003800000 */
.L_x_15:
[----:B-1-3--:R-:W-:Y:S01]  /*0e50*/  NOP ;  /* 0x0000000000007918 */ /* 0x00afe20000000000 */
.L_x_16:
[----:B------:R-:W1:Y:S01]  /*0e60*/  S2R R11, SR_CTAID.X ;  /* 0x00000000000b7919 */ /* 0x000e620000002500 */
[----:B------:R-:W-:-:S05]  /*0e70*/  CS2R.32 R60, SR_CgaSize ;  /* 0x00000000003c7805 */ /* 0x000fca0000008a00 */
[----:B------:R-:W-:-:S05]  /*0e80*/  IMAD R60, R60, -0xa0, RZ ;  /* 0xffffff603c3c7824 */ /* 0x000fca00078e02ff */
[----:B------:R-:W-:-:S14]  /*0e90*/  R2UR UR5, R60 ;  /* 0x000000003c0572ca */ /* 0x000fdc00000e0000 */
[----:B------:R-:W3:Y:S01]  /*0ea0*/  LDCU UR5, c[0x0][UR5+0x2b0] ;  /* 0x00005600050577ac */ /* 0x000ee20008000800 */
[----:B------:R-:W-:-:S05]  /*0eb0*/  CS2R.32 R0, SR_CgaSize ;  /* 0x0000000000007805 */ /* 0x000fca0000008a00 */
[----:B------:R-:W-:-:S06]  /*0ec0*/  IMAD R0, R0, -0xa0, RZ ;  /* 0xffffff6000007824 */ /* 0x000fcc00078e02ff */
[----:B------:R-:W4:Y:S01]  /*0ed0*/  LDC R0, c[0x0][R0+0x2a0] ;  /* 0x0000a80000007b82 */ /* 0x000f220000000800 */
[----:B------:R-:W-:Y:S01]  /*0ee0*/  PRMT R8, RZ, 0x7610, R8 ;  /* 0x00007610ff087816 */ /* 0x000fe20000000008 */
[----:B------:R-:W3:Y:S01]  /*0ef0*/  S2R R20, SR_CTAID.Y ;  /* 0x0000000000147919 */ /* 0x000ee20000002600 */
[----:B------:R-:W-:-:S05]  /*0f00*/  CS2R.32 R60, SR_CgaSize ;  /* 0x00000000003c7805 */ /* 0x000fca0000008a00 */
[----:B------:R-:W-:-:S05]  /*0f10*/  IMAD R60, R60, -0xa0, RZ ;  /* 0xffffff603c3c7824 */ /* 0x000fca00078e02ff */
[----:B--2---:R-:W-:-:S14]  /*0f20*/  R2UR UR4, R60 ;  /* 0x000000003c0472ca */ /* 0x004fdc00000e0000 */
[----:B------:R-:W2:Y:S01]  /*0f30*/  LDCU UR4, c[0x0][UR4+0x2b4] ;  /* 0x00005680040477ac */ /* 0x000ea20008000800 */
[----:B------:R-:W1:Y:S01]  /*0f40*/  LDCU UR11, c[0x0][0xb30] ;  /* 0x00016600ff0b77ac */ /* 0x000e620008000800 */
[----:B------:R-:W3:Y:S01]  /*0f50*/  LDC R9, c[0x0][0xb24] ;  /* 0x0002c900ff097b82 */ /* 0x000ee20000000800 */
[----:B------:R-:W-:Y:S02]  /*0f60*/  UISETP.GT.U32.AND UP0, UPT, UR9, 0xffff, UPT ;  /* 0x0000ffff0900788c */ /* 0x000fe4000bf04070 */
[----:B------:R-:W-:Y:S02]  /*0f70*/  USHF.L.U32 UR7, UR37, 0x9, URZ ;  /* 0x0000000925077899 */ /* 0x000fe400080006ff */
[----:B------:R-:W-:Y:S01]  /*0f80*/  USEL UR12, UR9, 0xffff, !UP0 ;  /* 0x0000ffff090c7887 */ /* 0x000fe2000c000000 */
[----:B------:R-:W-:-:S05]  /*0f90*/  CS2R.32 R58, SR_CgaSize ;  /* 0x00000000003a7805 */ /* 0x000fca0000008a00 */
[----:B------:R-:W-:-:S06]  /*0fa0*/  IMAD R58, R58, -0xa0, RZ ;  /* 0xffffff603a3a7824 */ /* 0x000fcc00078e02ff */
[----:B------:R-:W4:Y:S01]  /*0fb0*/  LDC R58, c[0x0][R58+0x2a4] ;  /* 0x0000a9003a3a7b82 */ /* 0x000f220000000800 */
[----:B------:R-:W-:Y:S02]  /*0fc0*/  ULOP3.LUT UR7, UR7, 0xc00, URZ, 0xc0, !UPT ;  /* 0x00000c0007077892 */ /* 0x000fe4000f8ec0ff */
[----:B------:R-:W-:Y:S02]  /*0fd0*/  ULOP3.LUT UR12, UR12, 0xffff, URZ, 0xc0, !UPT ;  /* 0x0000ffff0c0c7892 */ /* 0x000fe4000f8ec0ff */
[----:B------:R-:W-:-:S03]  /*0fe0*/  UISETP.NE.AND UP3, UPT, UR10, 0x2, UPT ;  /* 0x000000020a00788c */ /* 0x000fc6000bf65270 */
[----:B------:R-:W4:Y:S01]  /*0ff0*/  LDC R26, c[0x0][0xb24] ;  /* 0x0002c900ff1a7b82 */ /* 0x000f220000000800 */
[----:B-1----:R-:W-:Y:S01]  /*1000*/  UISETP.NE.AND UP0, UPT, UR11, 0x1, UPT ;  /* 0x000000010b00788c */ /* 0x002fe2000bf05270 */
[----:B------:R-:W-:Y:S01]  /*1010*/  I2FP.F32.U32 R60, R11 ;  /* 0x0000000b003c7245 */ /* 0x000fe20000201000 */
[----:B------:R-:W-:-:S05]  /*1020*/  IMAD.MOV.U32 R21, RZ, RZ, R11 ;  /* 0x000000ffff157224 */ /* 0x000fca00078e000b */
[----:B------:R-:W1:Y:S01]  /*1030*/  S2UR UR36, SR_CTAID.Z ;  /* 0x00000000002479c3 */ /* 0x000e620000002700 */
[----:B---3--:R-:W-:Y:S02]  /*1040*/  ISETP.GE.AND P0, PT, R9, 0x1, PT ;  /* 0x000000010900780c */ /* 0x008fe40003f06270 */
[----:B------:R-:W-:Y:S01]  /*1050*/  I2FP.F32.U32 R3, R20 ;  /* 0x0000001400037245 */ /* 0x000fe20000201000 */
[----:B------:R-:W-:Y:S01]  /*1060*/  FMUL R60, R60, UR5 ;  /* 0x000000053c3c7c20 */ /* 0x000fe20008400000 */
[----:B------:R-:W-:-:S03]  /*1070*/  USHF.R.U32.HI UR5, URZ, 0x6, UR7 ;  /* 0x00000006ff057899 */ /* 0x000fc60008011607 */
[----:B--2---:R-:W-:Y:S01]  /*1080*/  FMUL R3, R3, UR4 ;  /* 0x0000000403037c20 */ /* 0x004fe20008400000 */
[----:B------:R-:W-:Y:S01]  /*1090*/  UMOV UR4, 0x55 ;  /* 0x0000005500047882 */ /* 0x000fe20000000000 */
[----:B------:R-:W2:Y:S01]  /*10a0*/  F2I.U32.TRUNC.NTZ R60, R60 ;  /* 0x0000003c003c7305 */ /* 0x000ea2000020f000 */
[----:B------:R-:W-:-:S07]  /*10b0*/  USHF.L.U32 UR4, UR4, UR12, URZ ;  /* 0x0000000c04047299 */ /* 0x000fce00080006ff */
[----:B------:R-:W3:Y:S01]  /*10c0*/  F2I.U32.TRUNC.NTZ R3, R3 ;  /* 0x0000000300037305 */ /* 0x000ee2000020f000 */
[----:B--2---:R-:W-:-:S04]  /*10d0*/  IMAD.MOV R60, RZ, RZ, -R60 ;  /* 0x000000ffff3c7224 */ /* 0x004fc800078e0a3c */
[----:B----4-:R-:W-:Y:S01]  /*10e0*/  IMAD R60, R0, R60, R11 ;  /* 0x0000003c003c7224 */ /* 0x010fe200078e020b */
[----:B------:R-:W-:Y:S02]  /*10f0*/  PRMT R0, RZ, 0x7610, R0 ;  /* 0x00007610ff007816 */ /* 0x000fe40000000000 */
[----:B---3--:R-:W-:-:S05]  /*1100*/  IADD3 R3, PT, PT, -R3, RZ, RZ ;  /* 0x000000ff03037210 */ /* 0x008fca0007ffe1ff */
[----:B------:R-:W-:Y:S01]  /*1110*/  IMAD R58, R58, R3, R20 ;  /* 0x000000033a3a7224 */ /* 0x000fe200078e0214 */
[----:B-1----:R-:W-:Y:S06]  /*1120*/  BRA.U UP4, `(.L_x_17) ;  /* 0x0000000104607547 */ /* 0x002fec000b800000 */
[----:B------:R-:W-:Y:S02]  /*1130*/  ISETP.NE.AND P4, PT, R58, RZ, PT ;  /* 0x000000ff3a00720c */ /* 0x000fe40003f85270 */
[C---:B------:R-:W-:Y:S02]  /*1140*/  LOP3.LUT R2, R60.reuse, 0x2, RZ, 0x3c, !PT ;  /* 0x000000023c027812 */ /* 0x040fe400078e3cff */
[C---:B------:R-:W-:Y:S02]  /*1150*/  LOP3.LUT R0, R60.reuse, 0x4, RZ, 0x3c, !PT ;  /* 0x000000043c007812 */ /* 0x040fe400078e3cff */
[----:B------:R-:W-:Y:S02]  /*1160*/  ISETP.GT.U32.AND P3, PT, R60, 0x1, P4 ;  /* 0x000000013c00780c */ /* 0x000fe40002764070 */
[----:B------:R-:W-:Y:S02]  /*1170*/  ISETP.GT.U32.AND P2, PT, R2, 0x1, P4 ;  /* 0x000000010200780c */ /* 0x000fe40002744070 */
[----:B------:R-:W-:-:S02]  /*1180*/  ISETP.GT.U32.AND P1, PT, R0, 0x1, P4 ;  /* 0x000000010000780c */ /* 0x000fc40002724070 */
[----:B------:R-:W-:Y:S02]  /*1190*/  LOP3.LUT R4, R60, 0x6, RZ, 0x3c, !PT ;  /* 0x000000063c047812 */ /* 0x000fe400078e3cff */
[----:B------:R-:W-:Y:S02]  /*11a0*/  SEL R2, RZ, 0x1, P3 ;  /* 0x00000001ff027807 */ /* 0x000fe40001800000 */
[----:B------:R-:W-:Y:S02]  /*11b0*/  SEL R3, RZ, 0x2, P3 ;  /* 0x00000002ff037807 */ /* 0x000fe40001800000 */
[----:B------:R-:W-:Y:S02]  /*11c0*/  SEL R0, RZ, 0x4, P2 ;  /* 0x00000004ff007807 */ /* 0x000fe40001000000 */
[----:B------:R-:W-:Y:S02]  /*11d0*/  ISETP.GT.U32.AND P4, PT, R4, 0x1, P4 ;  /* 0x000000010400780c */ /* 0x000fe40002784070 */
[----:B------:R-:W-:-:S02]  /*11e0*/  IADD3 R0, PT, PT, R0, R3, R2 ;  /* 0x0000000300007210 */ /* 0x000fc40007ffe002 */
[----:B------:R-:W-:Y:S02]  /*11f0*/  SEL R4, RZ, 0x10, P1 ;  /* 0x00000010ff047807 */ /* 0x000fe40000800000 */
[----:B------:R-:W-:Y:S02]  /*1200*/  SEL R3, RZ, 0x8, P2 ;  /* 0x00000008ff037807 */ /* 0x000fe40001000000 */
[----:B------:R-:W-:Y:S02]  /*1210*/  SEL R2, RZ, 0x40, P4 ;  /* 0x00000040ff027807 */ /* 0x000fe40002000000 */
[----:B------:R-:W-:Y:S02]  /*1220*/  SEL R5, RZ, 0x20, P1 ;  /* 0x00000020ff057807 */ /* 0x000fe40000800000 */
[----:B------:R-:W-:Y:S01]  /*1230*/  IADD3 R4, PT, PT, R4, R0, R3 ;  /* 0x0000000004047210 */ /* 0x000fe20007ffe003 */
[----:B------:R-:W-:Y:S01]  /*1240*/  IMAD.MOV.U32 R0, RZ, RZ, 0x3 ;  /* 0x00000003ff007424 */ /* 0x000fe200078e00ff */
[----:B------:R-:W-:-:S02]  /*1250*/  LOP3.LUT R3, R60, 0xfffffffe, RZ, 0xc0, !PT ;  /* 0xfffffffe3c037812 */ /* 0x000fc400078ec0ff */
[----:B------:R-:W-:Y:S02]  /*1260*/  IADD3 R5, PT, PT, R2, R4, R5 ;  /* 0x0000000402057210 */ /* 0x000fe40007ffe005 */
[----:B------:R-:W-:Y:S02]  /*1270*/  SEL R2, RZ, 0x80, P4 ;  /* 0x00000080ff027807 */ /* 0x000fe40002000000 */
[----:B------:R-:W-:-:S03]  /*1280*/  SHF.L.U32 R0, R0, R3, RZ ;  /* 0x0000000300007219 */ /* 0x000fc600000006ff */
[----:B------:R-:W-:-:S05]  /*1290*/  IMAD.IADD R2, R5, 0x1, R2 ;  /* 0x0000000105027824 */ /* 0x000fca00078e0202 */
[----:B------:R-:W-:Y:S02]  /*12a0*/  PRMT R8, R2, 0x7610, R8 ;  /* 0x0000761002087816 */ /* 0x000fe40000000008 */
.L_x_17:
[----:B------:R-:W-:Y:S05]  /*12b0*/  @!P0 BRA `(.L_x_18) ;  /* 0x0000000000b88947 */ /* 0x000fea0003800000 */
[----:B------:R-:W1:Y:S01]  /*12c0*/  LDC.64 R4, c[0x0][0xb18] ;  /* 0x0002c600ff047b82 */ /* 0x000e620000000a00 */
[----:B------:R-:W-:-:S07]  /*12d0*/  ISETP.NE.AND P0, PT, R9, 0x1, PT ;  /* 0x000000010900780c */ /* 0x000fce0003f05270 */
[----:B------:R-:W2:Y:S08]  /*12e0*/  LDC R14, c[0x0][0xb0c] ;  /* 0x0002c300ff0e7b82 */ /* 0x000eb00000000800 */
[----:B------:R-:W3:Y:S08]  /*12f0*/  LDC R13, c[0x0][0x370] ;  /* 0x0000dc00ff0d7b82 */ /* 0x000ef00000000800 */
[----:B------:R-:W4:Y:S01]  /*1300*/  LDC R16, c[0x0][0x374] ;  /* 0x0000dd00ff107b82 */ /* 0x000f220000000800 */
[----:B-1----:R-:W-:-:S07]  /*1310*/  ISETP.NE.AND P1, PT, R4, 0x1, PT ;  /* 0x000000010400780c */ /* 0x002fce0003f25270 */
[----:B------:R-:W3:Y:S01]  /*1320*/  LDC.64 R6, c[0x0][0xb10] ;  /* 0x0002c400ff067b82 */ /* 0x000ee20000000a00 */
[----:B--2---:R-:W-:-:S07]  /*1330*/  ISETP.NE.AND P2, PT, R14, 0x1, PT ;  /* 0x000000010e00780c */ /* 0x004fce0003f45270 */
[----:B------:R-:W1:Y:S08]  /*1340*/  LDC R12, c[0x0][0xb20] ;  /* 0x0002c800ff0c7b82 */ /* 0x000e700000000800 */
[----:B------:R-:W2:Y:S01]  /*1350*/  LDC.64 R2, c[0x0][0xb28] ;  /* 0x0002ca00ff027b82 */ /* 0x000ea20000000a00 */
[----:B----4-:R-:W-:-:S04]  /*1360*/  IMAD.HI.U32 R15, R16, R5, RZ ;  /* 0x00000005100f7227 */ /* 0x010fc800078e00ff */
[----:B------:R-:W-:-:S04]  /*1370*/  IMAD.HI.U32 R5, R20, R5, RZ ;  /* 0x0000000514057227 */ /* 0x000fc800078e00ff */
[----:B---3--:R-:W-:-:S04]  /*1380*/  IMAD.HI.U32 R18, R13, R6, RZ ;  /* 0x000000060d127227 */ /* 0x008fc800078e00ff */
[C---:B------:R-:W-:Y:S01]  /*1390*/  IMAD.HI.U32 R22, R11.reuse, R6, RZ ;  /* 0x000000060b167227 */ /* 0x040fe200078e00ff */
[-C--:B------:R-:W-:Y:S02]  /*13a0*/  @P2 SHF.R.U32.HI R13, RZ, R7.reuse, R18 ;  /* 0x00000007ff0d2219 */ /* 0x080fe40000011612 */
[-C--:B-1----:R-:W-:Y:S02]  /*13b0*/  @P1 SHF.R.U32.HI R16, RZ, R12.reuse, R15 ;  /* 0x0000000cff101219 */ /* 0x082fe4000001160f */
[----:B------:R-:W-:Y:S02]  /*13c0*/  SHF.R.U32.HI R5, RZ, R12, R5 ;  /* 0x0000000cff057219 */ /* 0x000fe40000011605 */
[----:B------:R-:W-:Y:S02]  /*13d0*/  SHF.R.U32.HI R22, RZ, R7, R22 ;  /* 0x00000007ff167219 */ /* 0x000fe40000011616 */
[----:B------:R-:W-:Y:S01]  /*13e0*/  SEL R5, R20, R5, !P1 ;  /* 0x0000000514057207 */ /* 0x000fe20004800000 */
[----:B--2---:R-:W-:Y:S01]  /*13f0*/  IMAD.HI.U32 R18, R16, R2, RZ ;  /* 0x0000000210127227 */ /* 0x004fe200078e00ff */
[----:B------:R-:W-:-:S02]  /*1400*/  SEL R21, R11, R22, !P2 ;  /* 0x000000160b157207 */ /* 0x000fc40005000000 */
[----:B------:R-:W-:Y:S01]  /*1410*/  IADD3 R7, PT, PT, -R5, RZ, RZ ;  /* 0x000000ff05077210 */ /* 0x000fe20007ffe1ff */
[----:B------:R-:W-:Y:S01]  /*1420*/  IMAD.HI.U32 R6, R13, R2, RZ ;  /* 0x000000020d067227 */ /* 0x000fe200078e00ff */
[----:B------:R-:W-:-:S03]  /*1430*/  @P0 SHF.R.U32.HI R16, RZ, R3, R18 ;  /* 0x00000003ff100219 */ /* 0x000fc60000011612 */
[----:B------:R-:W-:Y:S01]  /*1440*/  IMAD R7, R4, R7, R20 ;  /* 0x0000000704077224 */ /* 0x000fe200078e0214 */
[----:B------:R-:W-:Y:S01]  /*1450*/  @P0 SHF.R.U32.HI R13, RZ, R3, R6 ;  /* 0x00000003ff0d0219 */ /* 0x000fe20000011606 */
[----:B------:R-:W-:-:S04]  /*1460*/  IMAD R16, R16, R9, RZ ;  /* 0x0000000910107224 */ /* 0x000fc800078e02ff */
[----:B------:R-:W-:Y:S01]  /*1470*/  IMAD R6, R13, R9, RZ ;  /* 0x000000090d067224 */ /* 0x000fe200078e02ff */
[----:B------:R-:W-:-:S04]  /*1480*/  ISETP.GE.AND P1, PT, R5, R16, PT ;  /* 0x000000100500720c */ /* 0x000fc80003f26270 */
[----:B------:R-:W-:Y:S01]  /*1490*/  ISETP.GE.OR P1, PT, R21, R6, P1 ;  /* 0x000000061500720c */ /* 0x000fe20000f26670 */
[----:B------:R-:W-:-:S05]  /*14a0*/  IMAD.HI.U32 R6, R5, R2, RZ ;  /* 0x0000000205067227 */ /* 0x000fca00078e00ff */
[----:B------:R-:W-:-:S04]  /*14b0*/  SHF.R.U32.HI R6, RZ, R3, R6 ;  /* 0x00000003ff067219 */ /* 0x000fc80000011606 */
[----:B------:R-:W-:-:S03]  /*14c0*/  SEL R6, R5, R6, !P0 ;  /* 0x0000000605067207 */ /* 0x000fc60004000000 */
[----:B------:R-:W-:Y:S01]  /*14d0*/  @!P1 IMAD.HI.U32 R12, R21, R2, RZ ;  /* 0x00000002150c9227 */ /* 0x000fe200078e00ff */
[----:B------:R-:W-:-:S04]  /*14e0*/  IADD3 R2, PT, PT, -R6, RZ, RZ ;  /* 0x000000ff06027210 */ /* 0x000fc80007ffe1ff */
[----:B------:R-:W-:Y:S01]  /*14f0*/  @!P1 SHF.R.U32.HI R12, RZ, R3, R12 ;  /* 0x00000003ff0c9219 */ /* 0x000fe2000001160c */
[----:B------:R-:W-:-:S03]  /*1500*/  IMAD R2, R9, R2, R5 ;  /* 0x0000000209027224 */ /* 0x000fc600078e0205 */
[----:B------:R-:W-:-:S05]  /*1510*/  @!P1 SEL R3, R21, R12, !P0 ;  /* 0x0000000c15039207 */ /* 0x000fca0004000000 */
[--C-:B------:R-:W-:Y:S02]  /*1520*/  @!P1 IMAD.IADD R6, R6, 0x1, -R3.reuse ;  /* 0x0000000106069824 */ /* 0x100fe400078e0a03 */
[----:B------:R-:W-:Y:S01]  /*1530*/  @!P1 IMAD R3, R2, R13, R3 ;  /* 0x0000000d02039224 */ /* 0x000fe200078e0203 */
[----:B------:R-:W-:Y:S01]  /*1540*/  IADD3 R2, PT, PT, -R21, RZ, RZ ;  /* 0x000000ff15027210 */ /* 0x000fe20007ffe1ff */
[----:B------:R-:W-:Y:S02]  /*1550*/  @!P1 IMAD R5, R6, R9, R21 ;  /* 0x0000000906059224 */ /* 0x000fe400078e0215 */
[----:B------:R-:W-:Y:S02]  /*1560*/  @!P1 IMAD.MOV.U32 R21, RZ, RZ, R3 ;  /* 0x000000ffff159224 */ /* 0x000fe400078e0003 */
[----:B------:R-:W-:Y:S02]  /*1570*/  IMAD R2, R14, R2, R11 ;  /* 0x000000020e027224 */ /* 0x000fe400078e020b */
[----:B------:R-:W-:-:S02]  /*1580*/  IMAD R20, R5, R4, R7 ;  /* 0x0000000405147224 */ /* 0x000fc400078e0207 */
[----:B------:R-:W-:Y:S02]  /*1590*/  IMAD R21, R21, R14, R2 ;  /* 0x0000000e15157224 */ /* 0x000fe400078e0202 */
.L_x_18:
[----:B------:R-:W-:Y:S05]  /*15a0*/  BRA.U UP0, `(.L_x_19) ;  /* 0x0000000100407547 */ /* 0x000fea000b800000 */
[----:B------:R-:W1:Y:S08]  /*15b0*/  LDC.64 R4, c[0x0][0xb10] ;  /* 0x0002c400ff047b82 */ /* 0x000e700000000a00 */
[----:B------:R-:W2:Y:S08]  /*15c0*/  LDC.64 R2, c[0x0][0xb18] ;  /* 0x0002c600ff027b82 */ /* 0x000eb00000000a00 */
[----:B------:R-:W3:Y:S08]  /*15d0*/  LDC R6, c[0x0][0xb20] ;  /* 0x0002c800ff067b82 */ /* 0x000ef00000000800 */
[----:B------:R-:W4:Y:S01]  /*15e0*/  LDC R12, c[0x0][0xb0c] ;  /* 0x0002c300ff0c7b82 */ /* 0x000f220000000800 */
[----:B-1----:R-:W-:-:S05]  /*15f0*/  IMAD.HI.U32 R4, R21, R4, RZ ;  /* 0x0000000415047227 */ /* 0x002fca00078e00ff */
[----:B------:R-:W-:Y:S01]  /*1600*/  SHF.R.U32.HI R4, RZ, R5, R4 ;  /* 0x00000005ff047219 */ /* 0x000fe20000011604 */
[----:B--2---:R-:W-:Y:S01]  /*1610*/  IMAD.HI.U32 R3, R20, R3, RZ ;  /* 0x0000000314037227 */ /* 0x004fe200078e00ff */
[----:B------:R-:W-:-:S04]  /*1620*/  ISETP.NE.AND P0, PT, R2, 0x1, PT ;  /* 0x000000010200780c */ /* 0x000fc80003f05270 */
[----:B---3--:R-:W-:-:S04]  /*1630*/  SHF.R.U32.HI R3, RZ, R6, R3 ;  /* 0x00000006ff037219 */ /* 0x008fc80000011603 */
[----:B------:R-:W-:Y:S02]  /*1640*/  SEL R3, R20, R3, !P0 ;  /* 0x0000000314037207 */ /* 0x000fe40004000000 */
[----:B----4-:R-:W-:-:S04]  /*1650*/  ISETP.NE.AND P1, PT, R12, 0x1, PT ;  /* 0x000000010c00780c */ /* 0x010fc80003f25270 */
[----:B------:R-:W-:-:S05]  /*1660*/  SEL R6, R21, R4, !P1 ;  /* 0x0000000415067207 */ /* 0x000fca0004800000 */
[----:B------:R-:W-:Y:S02]  /*1670*/  IMAD.IADD R4, R3, 0x1, -R6 ;  /* 0x0000000103047824 */ /* 0x000fe400078e0a06 */
[----:B------:R-:W-:Y:S02]  /*1680*/  IMAD.IADD R3, R6, 0x1, -R3 ;  /* 0x0000000106037824 */ /* 0x000fe400078e0a03 */
[----:B------:R-:W-:Y:S02]  /*1690*/  IMAD R21, R4, R12, R21 ;  /* 0x0000000c04157224 */ /* 0x000fe400078e0215 */
[----:B------:R-:W-:Y:S02]  /*16a0*/  IMAD R20, R3, R2, R20 ;  /* 0x0000000203147224 */ /* 0x000fe400078e0214 */
.L_x_19:
[----:B------:R-:W-:Y:S05]  /*16b0*/  BRA.U !UP2, `(.L_x_20) ;  /* 0x000000010a0c7547 */ /* 0x000fea000b800000 */
[----:B------:R-:W-:Y:S01]  /*16c0*/  UCGABAR_WAIT ;  /* 0x0000000000007dc7 */ /* 0x000fe20008000000 */
[----:B------:R-:W-:Y:S01]  /*16d0*/  CCTL.IVALL ;  /* 0x00000000ff00798f */ /* 0x000fe20002000000 */
[----:B------:R-:W-:Y:S05]  /*16e0*/  BRA `(.L_x_21) ;  /* 0x0000000000047947 */ /* 0x000fea0003800000 */
.L_x_20:
[----:B------:R-:W-:Y:S06]  /*16f0*/  BAR.SYNC.DEFER_BLOCKING 0x0 ;  /* 0x0000000000007b1d */ /* 0x000fec0000010000 */
.L_x_21:
[----:B------:R-:W-:Y:S05]  /*1700*/  BRA.U UP3, `(.L_x_22) ;  /* 0x0000001103a07547 */ /* 0x000fea000b800000 */
[----:B------:R-:W1:Y:S01]  /*1710*/  LDCU UR13, c[0x0][0x38c] ;  /* 0x00007180ff0d77ac */ /* 0x000e620008000800 */
[----:B------:R-:W2:Y:S01]  /*1720*/  LDC R9, c[0x0][0x370] ;  /* 0x0000dc00ff097b82 */ /* 0x000ea20000000800 */
[----:B------:R-:W-:Y:S01]  /*1730*/  IMAD.SHL.U32 R16, R11, 0x40, RZ ;  /* 0x000000400b107824 */ /* 0x000fe200078e00ff */
[----:B------:R-:W-:Y:S01]  /*1740*/  PLOP3.LUT P1, PT, PT, PT, UP5, 0x80, 0x8 ;  /* 0x000000000008781c */ /* 0x000fe20003f2f058 */
[----:B------:R-:W-:Y:S01]  /*1750*/  HFMA2 R12, -RZ, RZ, 0, 0 ;  /* 0x00000000ff0c7431 */ /* 0x000fe200000001ff */
[----:B------:R-:W-:Y:S01]  /*1760*/  UISETP.NE.AND UP1, UPT, UR10, URZ, UPT ;  /* 0x000000ff0a00728c */ /* 0x000fe2000bf25270 */
[----:B------:R-:W-:Y:S01]  /*1770*/  ISETP.NE.AND P4, PT, R10, RZ, P5 ;  /* 0x000000ff0a00720c */ /* 0x000fe20002f85270 */
[----:B------:R-:W-:Y:S01]  /*1780*/  IMAD.MOV.U32 R15, RZ, RZ, 0x1 ;  /* 0x00000001ff0f7424 */ /* 0x000fe200078e00ff */
[----:B------:R-:W-:Y:S01]  /*1790*/  PLOP3.LUT P1, PT, P1, PT, PT, 0x8, 0x80 ;  /* 0x000000000080781c */ /* 0x000fe20000f2e170 */
[----:B------:R-:W3:Y:S01]  /*17a0*/  LDC R0, c[0x0][0x374] ;  /* 0x0000dd00ff007b82 */ /* 0x000ee20000000800 */
[----:B------:R-:W-:Y:S01]  /*17b0*/  IMAD.MOV.U32 R14, RZ, RZ, RZ ;  /* 0x000000ffff0e7224 */ /* 0x000fe200078e00ff */
[----:B------:R-:W-:Y:S01]  /*17c0*/  MOV R8, 0x1 ;  /* 0x0000000100087802 */ /* 0x000fe20000000f00 */
[----:B------:R-:W-:Y:S01]  /*17d0*/  IMAD.MOV.U32 R10, RZ, RZ, RZ ;  /* 0x000000ffff0a7224 */ /* 0x000fe200078e00ff */
[----:B------:R-:W-:Y:S01]  /*17e0*/  LOP3.LUT R16, R16, 0x40, RZ, 0xc0, !PT ;  /* 0x0000004010107812 */ /* 0x000fe200078ec0ff */
[----:B------:R-:W4:Y:S01]  /*17f0*/  LDCU.64 UR22, c[0x0][0x348] ;  /* 0x00006900ff1677ac */ /* 0x000f220008000a00 */
[----:B-1----:R-:W-:-:S02]  /*1800*/  UIADD3 UR8, UPT, UPT, UR13, 0x3f, URZ ;  /* 0x0000003f0d087890 */ /* 0x002fc4000fffe0ff */
[----:B------:R-:W-:Y:S02]  /*1810*/  USEL UR25, UR6, 0x2, UP1 ;  /* 0x0000000206197887 */ /* 0x000fe40008800000 */
[----:B------:R-:W-:Y:S01]  /*1820*/  USHF.R.S32.HI UR15, URZ, 0x1f, UR8 ;  /* 0x0000001fff0f7899 */ /* 0x000fe20008011408 */
[----:B------:R-:W-:-:S03]  /*1830*/  UMOV UR26, URZ ;  /* 0x000000ff001a7c82 */ /* 0x000fc60008000000 */
[----:B------:R-:W-:Y:S02]  /*1840*/  ULEA.HI UR15, UR15, UR8, URZ, 0x6 ;  /* 0x000000080f0f7291 */ /* 0x000fe4000f8f30ff */
[----:B------:R-:W-:Y:S02]  /*1850*/  UIADD3 UR8, UPT, UPT, UR13, -0x1, URZ ;  /* 0xffffffff0d087890 */ /* 0x000fe4000fffe0ff */
[----:B------:R-:W-:Y:S02]  /*1860*/  USHF.R.S32.HI UR15, URZ, 0x6, UR15 ;  /* 0x00000006ff0f7899 */ /* 0x000fe4000801140f */
[----:B------:R-:W-:Y:S02]  /*1870*/  UISETP.GE.U32.AND UP2, UPT, UR8, -0x7f, UPT ;  /* 0xffffff810800788c */ /* 0x000fe4000bf46070 */
[----:B------:R-:W-:Y:S02]  /*1880*/  UISETP.LT.U32.AND UP0, UPT, UR15, 0x3, UPT ;  /* 0x000000030f00788c */ /* 0x000fe4000bf01070 */
[----:B------:R-:W-:-:S02]  /*1890*/  UIADD3 UR13, UPT, UPT, UR13, 0x7e, URZ ;  /* 0x0000007e0d0d7890 */ /* 0x000fc4000fffe0ff */
[----:B------:R-:W-:-:S04]  /*18a0*/  USEL UR14, UR15, 0x3, UP0 ;  /* 0x000000030f0e7887 */ /* 0x000fc80008000000 */
[----:B------:R-:W-:Y:S02]  /*18b0*/  UIADD3 UR24, UPT, UPT, UR14, -0x1, URZ ;  /* 0xffffffff0e187890 */ /* 0x000fe4000fffe0ff */
[----:B------:R-:W-:Y:S02]  /*18c0*/  @UP2 UIADD3 UR24, UPT, UPT, UR14, URZ, URZ ;  /* 0x000000ff0e182290 */ /* 0x000fe4000fffe0ff */
[----:B------:R-:W-:Y:S02]  /*18d0*/  UIADD3 UR27, UPT, UPT, UR15, -UR14, URZ ;  /* 0x8000000e0f1b7290 */ /* 0x000fe4000fffe0ff */
[----:B------:R-:W-:Y:S02]  /*18e0*/  UIADD3 UR21, UPT, UPT, UR24, 0x1, URZ ;  /* 0x0000000118157890 */ /* 0x000fe4000fffe0ff */
[----:B--2-4-:R-:W-:-:S12]  /*18f0*/  UIADD3 UR24, UPT, UPT, -UR24, URZ, URZ ;  /* 0x000000ff18187290 */ /* 0x014fd8000fffe1ff */
.L_x_42:
[----:B------:R-:W-:Y:S01]  /*1900*/  UISETP.NE.AND UP0, UPT, UR37, URZ, UPT ;  /* 0x000000ff2500728c */ /* 0x000fe2000bf05270 */
[----:B------:R-:W1:Y:S08]  /*1910*/  S2UR UR37, SR_CgaCtaId ;  /* 0x00000000002579c3 */ /* 0x000e700000008800 */
[----:B------:R-:W-:Y:S05]  /*1920*/  BRA.U UP0, `(.L_x_23) ;  /* 0x0000000100347547 */ /* 0x000fea000b800000 */
[----:B------:R-:W2:Y:S01]  /*1930*/  S2R R2, SR_CgaCtaId ;  /* 0x0000000000027919 */ /* 0x000ea20000008800 */
[----:B------:R-:W-:-:S04]  /*1940*/  MOV R3, 0x400 ;  /* 0x0000040000037802 */ /* 0x000fc80000000f00 */
[----:B--2---:R-:W-:Y:S02]  /*1950*/  LEA R3, R2, R3, 0x18 ;  /* 0x0000000302037211 */ /* 0x004fe400078ec0ff */
[----:B------:R-:W-:-:S03]  /*1960*/  SHF.L.U32 R2, R8, 0x1f, RZ ;  /* 0x0000001f08027819 */ /* 0x000fc600000006ff */
[----:B------:R-:W-:-:S04]  /*1970*/  IMAD R3, R10, 0x8, R3 ;  /* 0x000000080a037824 */ /* 0x000fc800078e0203 */
[----:B------:R-:W2:Y:S02]  /*1980*/  SYNCS.PHASECHK.TRANS64.TRYWAIT P0, [R3+URZ+0xf0], R2 ;  /* 0x0000f002030075a7 */ /* 0x000ea400080011ff */
[----:B--2---:R-:W-:Y:S05]  /*1990*/  @!P0 BRA `(.L_x_24) ;  /* 0x0000006c00f48947 */ /* 0x004fea0003800000 */
.L_x_148:
[----:B------:R-:W-:Y:S01]  /*19a0*/  VIADD R10, R10, 0x1 ;  /* 0x000000010a0a7836 */ /* 0x000fe20000000000 */
[----:B------:R2:W-:Y:S04]  /*19b0*/  SYNCS.ARRIVE.TRANS64.A1T0 RZ, [R3+URZ+0xe0], RZ ;  /* 0x0000e0ff03ff79a7 */ /* 0x0005e800081000ff */
[----:B------:R-:W-:-:S04]  /*19c0*/  ISETP.NE.AND P0, PT, R10, 0x2, PT ;  /* 0x000000020a00780c */ /* 0x000fc80003f05270 */
[----:B------:R-:W-:Y:S02]  /*19d0*/  SEL R10, R10, RZ, P0 ;  /* 0x000000ff0a0a7207 */ /* 0x000fe40000000000 */
[----:B--2---:R-:W-:-:S04]  /*19e0*/  SEL R3, RZ, 0x1, P0 ;  /* 0x00000001ff037807 */ /* 0x004fc80000000000 */
[----:B------:R-:W-:-:S07]  /*19f0*/  LOP3.LUT R8, R8, R3, RZ, 0x3c, !PT ;  /* 0x0000000308087212 */ /* 0x000fce00078e3cff */
.L_x_23:
[----:B------:R-:W-:Y:S01]  /*1a00*/  UMOV UR6, 0x400 ;  /* 0x0000040000067882 */ /* 0x000fe20000000000 */
[----:B------:R-:W-:Y:S01]  /*1a10*/  LEA.HI R3, R21, R21, RZ, 0x1 ;  /* 0x0000001515037211 */ /* 0x000fe200078f08ff */
[----:B-1----:R-:W-:Y:S01]  /*1a20*/  ULEA UR6, UR37, UR6, 0x18 ;  /* 0x0000000625067291 */ /* 0x002fe2000f8ec0ff */
[----:B------:R-:W-:Y:S01]  /*1a30*/  SHF.L.U32 R2, R15, 0x1f, RZ ;  /* 0x0000001f0f027819 */ /* 0x000fe200000006ff */
[----:B------:R-:W-:Y:S01]  /*1a40*/  UISETP.GE.U32.AND UP0, UPT, UR13, 0x7f, UPT ;  /* 0x0000007f0d00788c */ /* 0x000fe2000bf06070 */
[C---:B------:R-:W-:Y:S01]  /*1a50*/  R2UR UR9, R16.reuse ;  /* 0x00000000100972ca */ /* 0x040fe200000e0000 */
[----:B------:R-:W-:Y:S01]  /*1a60*/  ULEA UR8, UR26, UR6, 0x3 ;  /* 0x000000061a087291 */ /* 0x000fe2000f8e18ff */
[----:B------:R-:W-:Y:S01]  /*1a70*/  IMAD.SHL.U32 R3, R3, 0x40, RZ ;  /* 0x0000004003037824 */ /* 0x000fe200078e00ff */
[----:B------:R-:W-:Y:S01]  /*1a80*/  R2UR UR10, R16 ;  /* 0x00000000100a72ca */ /* 0x000fe200000e0000 */
[----:B------:R-:W-:-:S03]  /*1a90*/  UMOV UR28, URZ ;  /* 0x000000ff001c7c82 */ /* 0x000fc60008000000 */
[----:B------:R-:W-:-:S03]  /*1aa0*/  R2UR UR35, R3 ;  /* 0x00000000032372ca */ /* 0x000fc600000e0000 */
[----:B------:R1:W2:Y:S01]  /*1ab0*/  SYNCS.PHASECHK.TRANS64.TRYWAIT P0, [UR8+0x18], R2 ;  /* 0x00001802ff0075a7 */ /* 0x0002a20008001108 */
[----:B------:R-:W-:-:S09]  /*1ac0*/  R2UR UR8, R20 ;  /* 0x00000000140872ca */ /* 0x000fd200000e0000 */
[----:B------:R-:W-:-:S04]  /*1ad0*/  ULOP3.LUT UR35, UR9, 0xffffff80, UR35, 0xf8, !UPT ;  /* 0xffffff8009237892 */ /* 0x000fc8000f8ef823 */
[----:B------:R-:W-:Y:S01]  /*1ae0*/  ULEA UR10, UR8, UR10, 0x7 ;  /* 0x0000000a080a7291 */ /* 0x000fe2000f8e38ff */
[----:B------:R-:W-:Y:S11]  /*1af0*/  BRA.U !UP0, `(.L_x_25) ;  /* 0x0000000108cc7547 */ /* 0x000ff6000b800000 */
[----:B------:R-:W-:Y:S01]  /*1b00*/  UMOV UR16, UR24 ;  /* 0x0000001800107c82 */ /* 0x000fe20008000000 */
[----:B------:R-:W-:Y:S01]  /*1b10*/  UMOV UR20, UR26 ;  /* 0x0000001a00147c82 */ /* 0x000fe20008000000 */
[----:B------:R-:W-:Y:S01]  /*1b20*/  UMOV UR34, URZ ;  /* 0x000000ff00227c82 */ /* 0x000fe20008000000 */
[----:B------:R-:W-:-:S05]  /*1b30*/  UMOV UR11, UR5 ;  /* 0x00000005000b7c82 */ /* 0x000fca0008000000 */
.L_x_31:
[----:B------:R-:W-:Y:S01]  /*1b40*/  ULEA UR33, UR20, UR6, 0x3 ;  /* 0x0000000614217291 */ /* 0x000fe2000f8e18ff */
[----:B------:R-:W-:Y:S01]  /*1b50*/  @P5 MOV R3, 0x8000 ;  /* 0x0000800000035802 */ /* 0x000fe20000000f00 */
[----:B-12-4-:R-:W-:Y:S10]  /*1b60*/  @P0 BRA `(.L_x_26) ;  /* 0x00000000000c0947 */ /* 0x016ff40003800000 */
[----:B------:R-:W-:-:S04]  /*1b70*/  SHF.L.U32 R5, R15, 0x1f, RZ ;  /* 0x0000001f0f057819 */ /* 0x000fc800000006ff */
[----:B------:R-:W2:Y:S02]  /*1b80*/  SYNCS.PHASECHK.TRANS64.TRYWAIT P0, [UR33+0x18], R5 ;  /* 0x00001805ff0075a7 */ /* 0x000ea40008001121 */
[----:B--2---:R-:W-:Y:S05]  /*1b90*/  @!P0 BRA `(.L_x_27) ;  /* 0x0000006c00888947 */ /* 0x004fea0003800000 */
.L_x_26:
[----:B------:R2:W-:Y:S01]  /*1ba0*/  @P5 SYNCS.ARRIVE.TRANS64 RZ, [UR33], R3 ;  /* 0x00000003ffff59a7 */ /* 0x0005e20008000021 */
[----:B------:R-:W-:Y:S02]  /*1bb0*/  ULOP3.LUT UR8, UR25, 0x2, URZ, 0xfc, !UPT ;  /* 0x0000000219087892 */ /* 0x000fe4000f8efcff */
[----:B------:R-:W-:Y:S02]  /*1bc0*/  UIADD3 UR16, UPT, UPT, UR16, 0x1, URZ ;  /* 0x0000000110107890 */ /* 0x000fe4000fffe0ff */
[----:B------:R-:W-:Y:S02]  /*1bd0*/  UISETP.NE.AND UP0, UPT, UR8, 0x2, UPT ;  /* 0x000000020800788c */ /* 0x000fe4000bf05270 */
[----:B------:R-:W-:-:S07]  /*1be0*/  UISETP.NE.AND UP2, UPT, UR16, 0x1, UPT ;  /* 0x000000011000788c */ /* 0x000fce000bf45270 */
[----:B------:R-:W-:Y:S05]  /*1bf0*/  BRA.U UP0, `(.L_x_28) ;  /* 0x0000000100047547 */ /* 0x000fea000b800000 */
[----:B------:R-:W-:Y:S05]  /*1c00*/  BPT.TRAP 0x1 ;  /* 0x000000040000795c */ /* 0x000fea0000300000 */
.L_x_28:
[----:B------:R-:W-:Y:S04]  /*1c10*/  BSSY.RECONVERGENT B0, `(.L_x_29) ;  /* 0x0000003000007945 */ /* 0x000fe80003800200 */
[----:B------:R-:W-:Y:S05]  /*1c20*/  @!P4 BRA `(.L_x_30) ;  /* 0x000000000004c947 */ /* 0x000fea0003800000 */
[----:B------:R-:W-:Y:S05]  /*1c30*/  BPT.TRAP 0x1 ;  /* 0x000000040000795c */ /* 0x000fea0000300000 */
.L_x_30:
[----:B------:R-:W-:Y:S05]  /*1c40*/  BSYNC.RECONVERGENT B0 ;  /* 0x0000000000007941 */ /* 0x000fea0003800200 */
.L_x_29:
[----:B------:R-:W-:Y:S02]  /*1c50*/  UIADD3 UR26, UPT, UPT, UR20, 0x1, URZ ;  /* 0x00000001141a7890 */ /* 0x000fe4000fffe0ff */
[----:B------:R-:W-:Y:S02]  /*1c60*/  ULEA UR32, UR20, UR6, 0xd ;  /* 0x0000000614207291 */ /* 0x000fe4000f8e68ff */
[----:B------:R-:W-:Y:S02]  /*1c70*/  UISETP.NE.AND UP0, UPT, UR26, 0x3, UPT ;  /* 0x000000031a00788c */ /* 0x000fe4000bf05270 */
[----:B------:R-:W-:Y:S02]  /*1c80*/  UIADD3 UR38, UP1, UPT, UR22, 0x80, URZ ;  /* 0x0000008016267890 */ /* 0x000fe4000ff3e0ff */
[----:B------:R-:W-:Y:S02]  /*1c90*/  USEL UR9, URZ, 0x1, UP0 ;  /* 0x00000001ff097887 */ /* 0x000fe40008000000 */
[----:B------:R-:W-:-:S02]  /*1ca0*/  USEL UR26, UR26, URZ, UP0 ;  /* 0x000000ff1a1a7287 */ /* 0x000fc40008000000 */
[----:B------:R-:W-:Y:S02]  /*1cb0*/  UIADD3 UR30, UP0, UPT, UR22, 0x180, URZ ;  /* 0x00000180161e7890 */ /* 0x000fe4000ff1e0ff */
[----:B------:R-:W-:Y:S01]  /*1cc0*/  ULEA UR8, UR26, UR6, 0x3 ;  /* 0x000000061a087291 */ /* 0x000fe2000f8e18ff */
[----:B------:R-:W-:Y:S01]  /*1cd0*/  LOP3.LUT R15, R15, UR9, RZ, 0x3c, !PT ;  /* 0x000000090f0f7c12 */ /* 0x000fe2000f8e3cff */
[----:B------:R-:W-:Y:S02]  /*1ce0*/  ULOP3.LUT UR33, UR33, 0xfefffff8, URZ, 0xc0, !UPT ;  /* 0xfefffff821217892 */ /* 0x000fe4000f8ec0ff */
[----:B------:R-:W-:Y:S01]  /*1cf0*/  UIADD3.X UR39, UPT, UPT, URZ, UR23, URZ, UP1, !UPT ;  /* 0x00000017ff277290 */ /* 0x000fe20008ffe4ff */
[----:B-1----:R-:W-:Y:S01]  /*1d00*/  SHF.L.U32 R2, R15, 0x1f, RZ ;  /* 0x0000001f0f027819 */ /* 0x002fe200000006ff */
[----:B------:R-:W-:Y:S02]  /*1d10*/  UIADD3 UR32, UPT, UPT, UR32, 0x4300, URZ ;  /* 0x0000430020207890 */ /* 0x000fe4000fffe0ff */
[----:B------:R-:W-:Y:S01]  /*1d20*/  UIADD3.X UR31, UPT, UPT, URZ, UR23, URZ, UP0, !UPT ;  /* 0x00000017ff1f7290 */ /* 0x000fe200087fe4ff */
[----:B------:R4:W1:Y:S01]  /*1d30*/  SYNCS.PHASECHK.TRANS64.TRYWAIT P0, [UR8+0x18], R2 ;  /* 0x00001802ff0075a7 */ /* 0x0008620008001108 */
[----:B------:R-:W-:-:S02]  /*1d40*/  ULEA UR8, UR20, UR7, 0xc ;  /* 0x0000000714087291 */ /* 0x000fc4000f8e60ff */
[----:B------:R-:W-:Y:S02]  /*1d50*/  UPRMT UR17, URZ, 0x5410, UR4 ;  /* 0x00005410ff117896 */ /* 0x000fe40008000004 */
[----:B------:R-:W-:Y:S01]  /*1d60*/  ULEA UR8, UR8, UR6, 0x1 ;  /* 0x0000000608087291 */ /* 0x000fe2000f8e08ff */
[----:B------:R-:W-:Y:S01]  /*1d70*/  UMOV UR18, 0x0 ;  /* 0x0000000000127882 */ /* 0x000fe20000000000 */
[----:B------:R-:W-:Y:S02]  /*1d80*/  UMOV UR19, 0x10000000 ;  /* 0x1000000000137882 */ /* 0x000fe40000000000 */
[----:B------:R-:W-:Y:S01]  /*1d90*/  UIADD3 UR8, UPT, UPT, UR8, 0xa300, URZ ;  /* 0x0000a30008087890 */ /* 0x000fe2000fffe0ff */
[----:B------:R2:W-:Y:S01]  /*1da0*/  UTMALDG.3D.2CTA [UR32], [UR38], desc[UR18] ;  /* 0x00001220260075b4 */ /* 0x0005e20008211000 */
[----:B------:R-:W-:Y:S01]  /*1db0*/  UMOV UR12, UR36 ;  /* 0x00000024000c7c82 */ /* 0x000fe20008000000 */
[----:B------:R-:W-:Y:S01]  /*1dc0*/  UMOV UR9, UR33 ;  /* 0x0000002100097c82 */ /* 0x000fe20008000000 */
[----:B------:R-:W-:Y:S01]  /*1dd0*/  UMOV UR28, UR21 ;  /* 0x00000015001c7c82 */ /* 0x000fe20008000000 */
[----:B------:R-:W-:-:S04]  /*1de0*/  UMOV UR20, UR26 ;  /* 0x0000001a00147c82 */ /* 0x000fc80008000000 */
[----:B------:R3:W-:Y:S01]  /*1df0*/  UTMALDG.3D.MULTICAST.2CTA [UR8], [UR30], UR17, desc[UR18] ;  /* 0x000012081e0073b4 */ /* 0x0007e20008211811 */
[----:B--2---:R-:W-:Y:S02]  /*1e00*/  UIADD3 UR34, UPT, UPT, UR34, 0x40, URZ ;  /* 0x0000004022227890 */ /* 0x004fe4000fffe0ff */
[----:B---3--:R-:W-:Y:S01]  /*1e10*/  UIADD3 UR11, UPT, UPT, UR11, 0x40, URZ ;  /* 0x000000400b0b7890 */ /* 0x008fe2000fffe0ff */
[----:B------:R-:W-:Y:S11]  /*1e20*/  BRA.U UP2, `(.L_x_31) ;  /* 0xfffffffd02447547 */ /* 0x000ff6000b83ffff */
.L_x_25:
[----:B------:R-:W-:Y:S01]  /*1e30*/  ULEA UR8, UR26, UR6, 0x3 ;  /* 0x000000061a087291 */ /* 0x000fe2000f8e18ff */
[----:B-1--4-:R-:W-:Y:S01]  /*1e40*/  SHF.L.U32 R2, R15, 0x1f, RZ ;  /* 0x0000001f0f027819 */ /* 0x012fe200000006ff */
[----:B------:R-:W-:Y:S01]  /*1e50*/  @!P1 SYNCS.ARRIVE.TRANS64.A1T0 RZ, [UR6+0x78], RZ ;  /* 0x000078ffffff99a7 */ /* 0x000fe20008100006 */
[----:B------:R-:W-:-:S06]  /*1e60*/  UISETP.GT.AND UP0, UPT, UR15, UR14, UPT ;  /* 0x0000000e0f00728c */ /* 0x000fcc000bf04270 */
[----:B--2---:R1:W2:Y:S03]  /*1e70*/  SYNCS.PHASECHK.TRANS64.TRYWAIT P0, [UR8+0x18], R2 ;  /* 0x00001802ff0075a7 */ /* 0x0042a60008001108 */
[----:B------:R-:W-:Y:S05]  /*1e80*/  BRA.U !UP0, `(.L_x_32) ;  /* 0x0000000108c87547 */ /* 0x000fea000b800000 */
[----:B------:R-:W-:Y:S01]  /*1e90*/  UIADD3 UR30, UPT, UPT, UR27, UR28, URZ ;  /* 0x0000001c1b1e7290 */ /* 0x000fe2000fffe0ff */
[----:B------:R-:W-:-:S11]  /*1ea0*/  UMOV UR31, UR26 ;  /* 0x0000001a001f7c82 */ /* 0x000fd60008000000 */
.L_x_38:
[----:B------:R-:W-:Y:S01]  /*1eb0*/  ULEA UR17, UR31, UR6, 0x3 ;  /* 0x000000061f117291 */ /* 0x000fe2000f8e18ff */
[----:B--2---:R-:W-:Y:S01]  /*1ec0*/  @P5 MOV R3, 0x8000 ;  /* 0x0000800000035802 */ /* 0x004fe20000000f00 */
[----:B-12---:R-:W-:Y:S10]  /*1ed0*/  @P0 BRA `(.L_x_33) ;  /* 0x00000000000c0947 */ /* 0x006ff40003800000 */
[----:B------:R-:W-:-:S04]  /*1ee0*/  SHF.L.U32 R5, R15, 0x1f, RZ ;  /* 0x0000001f0f057819 */ /* 0x000fc800000006ff */
[----:B------:R-:W2:Y:S02]  /*1ef0*/  SYNCS.PHASECHK.TRANS64.TRYWAIT P0, [UR17+0x18], R5 ;  /* 0x00001805ff0075a7 */ /* 0x000ea40008001111 */
[----:B--2---:R-:W-:Y:S05]  /*1f00*/  @!P0 BRA `(.L_x_34) ;  /* 0x0000006800c48947 */ /* 0x004fea0003800000 */
.L_x_33:
[----:B------:R2:W-:Y:S01]  /*1f10*/  @P5 SYNCS.ARRIVE.TRANS64 RZ, [UR17], R3 ;  /* 0x00000003ffff59a7 */ /* 0x0005e20008000011 */
[----:B------:R-:W-:-:S04]  /*1f20*/  ULOP3.LUT UR8, UR25, 0x2, URZ, 0xfc, !UPT ;  /* 0x0000000219087892 */ /* 0x000fc8000f8efcff */
[----:B------:R-:W-:-:S09]  /*1f30*/  UISETP.NE.AND UP0, UPT, UR8, 0x2, UPT ;  /* 0x000000020800788c */ /* 0x000fd2000bf05270 */
[----:B------:R-:W-:Y:S05]  /*1f40*/  BRA.U UP0, `(.L_x_35) ;  /* 0x0000000100047547 */ /* 0x000fea000b800000 */
[----:B------:R-:W-:Y:S05]  /*1f50*/  BPT.TRAP 0x1 ;  /* 0x000000040000795c */ /* 0x000fea0000300000 */
.L_x_35:
[----:B------:R-:W-:Y:S04]  /*1f60*/  BSSY.RECONVERGENT B0, `(.L_x_36) ;  /* 0x0000003000007945 */ /* 0x000fe80003800200 */
[----:B------:R-:W-:Y:S05]  /*1f70*/  @!P4 BRA `(.L_x_37) ;  /* 0x000000000004c947 */ /* 0x000fea0003800000 */
[----:B------:R-:W-:Y:S05]  /*1f80*/  BPT.TRAP 0x1 ;  /* 0x000000040000795c */ /* 0x000fea0000300000 */
.L_x_37:
[----:B------:R-:W-:Y:S05]  /*1f90*/  BSYNC.RECONVERGENT B0 ;  /* 0x0000000000007941 */ /* 0x000fea0003800200 */
.L_x_36:
        /* <DEDUP_REMOVED lines=9> */
[----:B------:R-:W-:Y:S02]  /*2030*/  USHF.L.U32 UR18, UR28, 0x6, URZ ;  /* 0x000000061c127899 */ /* 0x000fe400080006ff */
[----:B------:R-:W-:Y:S01]  /*2040*/  ULOP3.LUT UR17, UR17, 0xfefffff8, URZ, 0xc0, !UPT ;  /* 0xfefffff811117892 */ /* 0x000fe2000f8ec0ff */
[----:B-1----:R-:W-:Y:S01]  /*2050*/  SHF.L.U32 R2, R15, 0x1f, RZ ;  /* 0x0000001f0f027819 */ /* 0x002fe200000006ff */
[----:B------:R-:W-:Y:S02]  /*2060*/  UIADD3.X UR41, UPT, UPT, URZ, UR23, URZ, UP1, !UPT ;  /* 0x00000017ff297290 */ /* 0x000fe40008ffe4ff */
[----:B------:R-:W-:Y:S01]  /*2070*/  UIADD3 UR16, UPT, UPT, UR16, 0x4300, URZ ;  /* 0x0000430010107890 */ /* 0x000fe2000fffe0ff */
[----:B------:R4:W1:Y:S01]  /*2080*/  SYNCS.PHASECHK.TRANS64.TRYWAIT P0, [UR8+0x18], R2 ;  /* 0x00001802ff0075a7 */ /* 0x0008620008001108 */
[----:B------:R-:W-:-:S02]  /*2090*/  ULEA UR8, UR31, UR7, 0xc ;  /* 0x000000071f087291 */ /* 0x000fc4000f8e60ff */
[----:B------:R-:W-:Y:S02]  /*20a0*/  UIADD3 UR11, UPT, UPT, UR5, UR18, URZ ;  /* 0x00000012050b7290 */ /* 0x000fe4000fffe0ff */
[----:B------:R-:W-:Y:S02]  /*20b0*/  ULEA UR8, UR8, UR6, 0x1 ;  /* 0x0000000608087291 */ /* 0x000fe4000f8e08ff */
[----:B------:R-:W-:Y:S02]  /*20c0*/  UPRMT UR29, URZ, 0x5410, UR4 ;  /* 0x00005410ff1d7896 */ /* 0x000fe40008000004 */
[----:B------:R-:W-:Y:S02]  /*20d0*/  UIADD3 UR8, UPT, UPT, UR8, 0xa300, URZ ;  /* 0x0000a30008087890 */ /* 0x000fe4000fffe0ff */
[----:B------:R-:W-:Y:S01]  /*20e0*/  UIADD3.X UR39, UPT, UPT, URZ, UR23, URZ, UP0, !UPT ;  /* 0x00000017ff277290 */ /* 0x000fe200087fe4ff */
[----:B------:R-:W-:Y:S01]  /*20f0*/  UMOV UR32, 0x0 ;  /* 0x0000000000207882 */ /* 0x000fe20000000000 */
[----:B------:R-:W-:Y:S01]  /*2100*/  UMOV UR33, 0x10000000 ;  /* 0x1000000000217882 */ /* 0x000fe20000000000 */
[----:B------:R-:W-:Y:S01]  /*2110*/  UMOV UR19, UR35 ;  /* 0x0000002300137c82 */ /* 0x000fe20008000000 */
[----:B------:R-:W-:Y:S01]  /*2120*/  UMOV UR20, UR36 ;  /* 0x0000002400147c82 */ /* 0x000fe20008000000 */
[----:B------:R-:W-:Y:S01]  /*2130*/  UMOV UR12, UR36 ;  /* 0x00000024000c7c82 */ /* 0x000fe20008000000 */
[----:B------:R-:W-:Y:S01]  /*2140*/  UMOV UR9, UR17 ;  /* 0x0000001100097c82 */ /* 0x000fe20008000000 */
[----:B------:R4:W-:Y:S01]  /*2150*/  UTMALDG.3D.2CTA [UR16], [UR40], desc[UR32] ;  /* 0x00002010280075b4 */ /* 0x0009e20008211000 */
[----:B------:R-:W-:Y:S01]  /*2160*/  UIADD3 UR28, UPT, UPT, UR28, 0x1, URZ ;  /* 0x000000011c1c7890 */ /* 0x000fe2000fffe0ff */
[----:B------:R-:W-:-:S03]  /*2170*/  UMOV UR31, UR26 ;  /* 0x0000001a001f7c82 */ /* 0x000fc60008000000 */
[----:B------:R-:W-:Y:S01]  /*2180*/  UISETP.NE.AND UP0, UPT, UR28, UR30, UPT ;  /* 0x0000001e1c00728c */ /* 0x000fe2000bf05270 */
[----:B------:R4:W-:Y:S08]  /*2190*/  UTMALDG.3D.MULTICAST.2CTA [UR8], [UR38], UR29, desc[UR32] ;  /* 0x00002008260073b4 */ /* 0x0009f0000821181d */
[----:B----4-:R-:W-:Y:S05]  /*21a0*/  BRA.U UP0, `(.L_x_38) ;  /* 0xfffffffd00407547 */ /* 0x010fea000b83ffff */
.L_x_32:
[----:B-1----:R-:W-:Y:S01]  /*21b0*/  LEA R2, R14, UR6, 0x3 ;  /* 0x000000060e027c11 */ /* 0x002fe2000f8e18ff */
[----:B------:R-:W-:Y:S01]  /*21c0*/  NOP ;  /* 0x0000000000007918 */ /* 0x000fe20000000000 */
[----:B--2---:R-:W-:Y:S02]  /*21d0*/  SHF.L.U32 R3, R12, 0x1f, RZ ;  /* 0x0000001f0c037819 */ /* 0x004fe400000006ff */
[----:B------:R-:W-:Y:S02]  /*21e0*/  LEA R4, R14, UR6, 0x4 ;  /* 0x000000060e047c11 */ /* 0x000fe4000f8e20ff */
[----:B------:R-:W1:Y:S02]  /*21f0*/  SYNCS.PHASECHK.TRANS64.TRYWAIT P0, [R2+URZ+0x80], R3 ;  /* 0x00008003020075a7 */ /* 0x000e6400080011ff */
[----:B-1----:R-:W-:Y:S05]  /*2200*/  @!P0 BRA `(.L_x_39) ;  /* 0x00000068001c8947 */ /* 0x002fea0003800000 */
.L_x_151:
[----:B------:R-:W2:Y:S01]  /*2210*/  LDS.128 R4, [R4+0x110] ;  /* 0x0001100004047984 */ /* 0x000ea20000000c00 */
[----:B------:R-:W-:Y:S01]  /*2220*/  ISETP.GE.AND P0, PT, R26, 0x1, PT ;  /* 0x000000011a00780c */ /* 0x000fe20003f06270 */
[----:B-1----:R-:W-:Y:S01]  /*2230*/  VIADD R2, R2, 0x90 ;  /* 0x0000009002027836 */ /* 0x002fe20000000000 */
[----:B------:R-:W-:Y:S01]  /*2240*/  @!PT LDS RZ, [RZ] ;  /* 0x00000000fffff984 */ /* 0x000fe20000000800 */
[----:B------:R-:W-:Y:S01]  /*2250*/  @!PT LDS RZ, [RZ] ;  /* 0x00000000fffff984 */ /* 0x000fe20000000800 */
[----:B------:R-:W-:Y:S01]  /*2260*/  @!PT LDS RZ, [RZ] ;  /* 0x00000000fffff984 */ /* 0x000fe20000000800 */
[----:B------:R-:W-:Y:S01]  /*2270*/  @!PT LDS RZ, [RZ] ;  /* 0x00000000fffff984 */ /* 0x000fe20000000800 */
[----:B------:R1:W-:Y:S06]  /*2280*/  MEMBAR.ALL.CTA ;  /* 0x0000000000007992 */ /* 0x0003ec0000008000 */
[----:B-1----:R-:W1:Y:S01]  /*2290*/  FENCE.VIEW.ASYNC.S ;  /* 0x00000000000073c6 */ /* 0x002e620000000000 */
[----:B------:R-:W-:-:S04]  /*22a0*/  PRMT R2, RZ, 0x654, R2 ;  /* 0x00000654ff027816 */ /* 0x000fc80000000002 */
[----:B-1----:R1:W-:Y:S01]  /*22b0*/  SYNCS.ARRIVE.TRANS64.RED.A1T0 RZ, [R2+URZ], RZ ;  /* 0x000000ff02ff79a7 */ /* 0x0023e200081004ff */
[----:B--2---:R-:W-:-:S13]  /*22c0*/  LOP3.LUT P2, RZ, R6, 0x1, RZ, 0xc0, !PT ;  /* 0x0000000106ff7812 */ /* 0x004fda000784c0ff */
[----:B------:R-:W-:Y:S01]  /*22d0*/  @P2 SHF.R.U32.HI R3, RZ, 0x10, R5 ;  /* 0x00000010ff032819 */ /* 0x000fe20000011605 */
[----:B------:R-:W-:Y:S01]  /*22e0*/  VOTEU.ANY UP0, P2 ;  /* 0x0000000000ff7886 */ /* 0x000fe20001000100 */
[----:B------:R-:W-:Y:S02]  /*22f0*/  @P2 MOV R13, R4 ;  /* 0x00000004000d2202 */ /* 0x000fe40000000f00 */
[----:B------:R-:W-:Y:S02]  /*2300*/  @P2 R2UR.BROADCAST UR8, R3 ;  /* 0x00000000030822ca */ /* 0x000fe400008e0000 */
[----:B------:R-:W-:-:S11]  /*2310*/  @P2 LOP3.LUT R11, R5, 0xffff, RZ, 0xc0, !PT ;  /* 0x0000ffff050b2812 */ /* 0x000fd600078ec0ff */
[----:B------:R-:W-:Y:S01]  /*2320*/  @UP0 UMOV UR36, UR8 ;  /* 0x0000000800240c82 */ /* 0x000fe20008000000 */
[----:B-1----:R-:W-:Y:S05]  /*2330*/  @!P0 BRA `(.L_x_40) ;  /* 0x0000000000b88947 */ /* 0x002fea0003800000 */
[----:B------:R-:W3:Y:S01]  /*2340*/  LDC.64 R4, c[0x0][0xb18] ;  /* 0x0002c600ff047b82 */ /* 0x000ee20000000a00 */
[----:B------:R-:W-:-:S07]  /*2350*/  ISETP.NE.AND P3, PT, R26, 0x1, PT ;  /* 0x000000011a00780c */ /* 0x000fce0003f65270 */
[----:B------:R-:W1:Y:S08]  /*2360*/  LDC.64 R6, c[0x0][0xb10] ;  /* 0x0002c400ff067b82 */ /* 0x000e700000000a00 */
[----:B------:R-:W2:Y:S08]  /*2370*/  LDC R17, c[0x0][0xb20] ;  /* 0x0002c800ff117b82 */ /* 0x000eb00000000800 */
[----:B------:R-:W4:Y:S01]  /*2380*/  LDC R18, c[0x0][0xb0c] ;  /* 0x0002c300ff127b82 */ /* 0x000f220000000800 */
[----:B---3--:R-:W-:Y:S01]  /*2390*/  IMAD.HI.U32 R22, R0, R5, RZ ;  /* 0x0000000500167227 */ /* 0x008fe200078e00ff */
[----:B------:R-:W-:-:S06]  /*23a0*/  ISETP.NE.AND P0, PT, R4, 0x1, PT ;  /* 0x000000010400780c */ /* 0x000fcc0003f05270 */
[----:B------:R-:W3:Y:S01]  /*23b0*/  LDC.64 R2, c[0x0][0xb28] ;  /* 0x0002ca00ff027b82 */ /* 0x000ee20000000a00 */
[----:B-1----:R-:W-:-:S04]  /*23c0*/  IMAD.HI.U32 R20, R9, R6, RZ ;  /* 0x0000000609147227 */ /* 0x002fc800078e00ff */
[----:B------:R-:W-:Y:S01]  /*23d0*/  IMAD.HI.U32 R24, R13, R6, RZ ;  /* 0x000000060d187227 */ /* 0x000fe200078e00ff */
[----:B------:R-:W-:Y:S02]  /*23e0*/  SHF.R.U32.HI R20, RZ, R7, R20 ;  /* 0x00000007ff147219 */ /* 0x000fe40000011614 */
[----:B--2---:R-:W-:Y:S01]  /*23f0*/  SHF.R.U32.HI R19, RZ, R17, R22 ;  /* 0x00000011ff137219 */ /* 0x004fe20000011616 */
[----:B------:R-:W-:Y:S01]  /*2400*/  IMAD.HI.U32 R22, R11, R5, RZ ;  /* 0x000000050b167227 */ /* 0x000fe200078e00ff */
[----:B------:R-:W-:Y:S02]  /*2410*/  SHF.R.U32.HI R24, RZ, R7, R24 ;  /* 0x00000007ff187219 */ /* 0x000fe40000011618 */
[----:B------:R-:W-:Y:S02]  /*2420*/  SEL R19, R0, R19, !P0 ;  /* 0x0000001300137207 */ /* 0x000fe40004000000 */
[----:B------:R-:W-:Y:S02]  /*2430*/  SHF.R.U32.HI R22, RZ, R17, R22 ;  /* 0x00000011ff167219 */ /* 0x000fe40000011616 */
[----:B----4-:R-:W-:-:S02]  /*2440*/  ISETP.NE.AND P1, PT, R18, 0x1, PT ;  /* 0x000000011200780c */ /* 0x010fc40003f25270 */
[----:B------:R-:W-:Y:S02]  /*2450*/  SEL R5, R11, R22, !P0 ;  /* 0x000000160b057207 */ /* 0x000fe40004000000 */
[----:B------:R-:W-:Y:S02]  /*2460*/  SEL R21, R9, R20, !P1 ;  /* 0x0000001409157207 */ /* 0x000fe40004800000 */
[----:B------:R-:W-:Y:S01]  /*2470*/  SEL R7, R13, R24, !P1 ;  /* 0x000000180d077207 */ /* 0x000fe20004800000 */
[----:B---3--:R-:W-:Y:S01]  /*2480*/  IMAD.HI.U32 R20, R19, R2, RZ ;  /* 0x0000000213147227 */ /* 0x008fe200078e00ff */
[----:B------:R-:W-:-:S03]  /*2490*/  IADD3 R17, PT, PT, -R5, RZ, RZ ;  /* 0x000000ff05117210 */ /* 0x000fc60007ffe1ff */
        /* <DEDUP_REMOVED lines=11> */
[----:B------:R-:W-:-:S04]  /*2550*/  @!P0 IMAD.HI.U32 R20, R7, R2, RZ ;  /* 0x0000000207148227 */ /* 0x000fc800078e00ff */
[----:B------:R-:W-:Y:S01]  /*2560*/  IMAD.MOV R2, RZ, RZ, -R6 ;  /* 0x000000ffff027224 */ /* 0x000fe200078e0a06 */
[----:B------:R-:W-:-:S03]  /*2570*/  @!P0 SHF.R.U32.HI R20, RZ, R3, R20 ;  /* 0x00000003ff148219 */ /* 0x000fc60000011614 */
[----:B------:R-:W-:Y:S01]  /*2580*/  IMAD R2, R26, R2, R5 ;  /* 0x000000021a027224 */ /* 0x000fe200078e0205 */
        /* <DEDUP_REMOVED lines=9> */
.L_x_40:
[----:B------:R-:W1:Y:S02]  /*2620*/  LDCU UR8, c[0x0][0xb30] ;  /* 0x00016600ff0877ac */ /* 0x000e640008000800 */
[----:B-1----:R-:W-:-:S09]  /*2630*/  UISETP.NE.AND UP0, UPT, UR8, 0x1, UPT ;  /* 0x000000010800788c */ /* 0x002fd2000bf05270 */
[----:B------:R-:W-:Y:S05]  /*2640*/  BRA.U UP0, `(.L_x_41) ;  /* 0x0000000100407547 */ /* 0x000fea000b800000 */
[----:B------:R-:W1:Y:S08]  /*2650*/  LDC.64 R4, c[0x0][0xb10] ;  /* 0x0002c400ff047b82 */ /* 0x000e700000000a00 */
[----:B------:R-:W2:Y:S08]  /*2660*/  LDC.64 R2, c[0x0][0xb18] ;  /* 0x0002c600ff027b82 */ /* 0x000eb00000000a00 */
[----:B------:R-:W4:Y:S08]  /*2670*/  LDC R6, c[0x0][0xb20] ;  /* 0x0002c800ff067b82 */ /* 0x000f300000000800 */
[----:B------:R-:W3:Y:S01]  /*2680*/  LDC R18, c[0x0][0xb0c] ;  /* 0x0002c300ff127b82 */ /* 0x000ee20000000800 */
[----:B-1----:R-:W-:-:S05]  /*2690*/  IMAD.HI.U32 R4, R13, R4, RZ ;  /* 0x000000040d047227 */ /* 0x002fca00078e00ff */
[----:B------:R-:W-:Y:S01]  /*26a0*/  SHF.R.U32.HI R4, RZ, R5, R4 ;  /* 0x00000005ff047219 */ /* 0x000fe20000011604 */
[----:B--2---:R-:W-:Y:S01]  /*26b0*/  IMAD.HI.U32 R3, R11, R3, RZ ;  /* 0x000000030b037227 */ /* 0x004fe200078e00ff */
[----:B------:R-:W-:-:S04]  /*26c0*/  ISETP.NE.AND P0, PT, R2, 0x1, PT ;  /* 0x000000010200780c */ /* 0x000fc80003f05270 */
[----:B----4-:R-:W-:-:S04]  /*26d0*/  SHF.R.U32.HI R6, RZ, R6, R3 ;  /* 0x00000006ff067219 */ /* 0x010fc80000011603 */
[----:B------:R-:W-:Y:S02]  /*26e0*/  SEL R3, R11, R6, !P0 ;  /* 0x000000060b037207 */ /* 0x000fe40004000000 */
[----:B---3--:R-:W-:-:S04]  /*26f0*/  ISETP.NE.AND P1, PT, R18, 0x1, PT ;  /* 0x000000011200780c */ /* 0x008fc80003f25270 */
[----:B------:R-:W-:-:S05]  /*2700*/  SEL R4, R13, R4, !P1 ;  /* 0x000000040d047207 */ /* 0x000fca0004800000 */
[----:B------:R-:W-:Y:S02]  /*2710*/  IMAD.IADD R5, R3, 0x1, -R4 ;  /* 0x0000000103057824 */ /* 0x000fe400078e0a04 */
[----:B------:R-:W-:Y:S02]  /*2720*/  IMAD.IADD R3, R4, 0x1, -R3 ;  /* 0x0000000104037824 */ /* 0x000fe400078e0a03 */
[----:B------:R-:W-:Y:S02]  /*2730*/  IMAD R13, R5, R18, R13 ;  /* 0x00000012050d7224 */ /* 0x000fe400078e020d */
[----:B------:R-:W-:-:S07]  /*2740*/  IMAD R11, R3, R2, R11 ;  /* 0x00000002030b7224 */ /* 0x000fce00078e020b */
.L_x_41:
[----:B------:R-:W-:Y:S01]  /*2750*/  VIADD R14, R14, 0x1 ;  /* 0x000000010e0e7836 */ /* 0x000fe20000000000 */
[----:B------:R-:W-:Y:S01]  /*2760*/  PLOP3.LUT P1, PT, PT, PT, PT, 0x80, 0x8 ;  /* 0x000000000008781c */ /* 0x000fe20003f2f070 */
[----:B------:R-:W-:Y:S02]  /*2770*/  IMAD.IADD R21, R13, 0x1, R60 ;  /* 0x000000010d157824 */ /* 0x000fe400078e023c */
[----:B------:R-:W-:Y:S01]  /*2780*/  IMAD.IADD R20, R11, 0x1, R58 ;  /* 0x000000010b147824 */ /* 0x000fe200078e023a */
[----:B------:R-:W-:-:S04]  /*2790*/  ISETP.NE.AND P0, PT, R14, 0x2, PT ;  /* 0x000000020e00780c */ /* 0x000fc80003f05270 */
[----:B------:R-:W-:Y:S02]  /*27a0*/  SEL R3, RZ, 0x1, P0 ;  /* 0x00000001ff037807 */ /* 0x000fe40000000000 */
[----:B------:R-:W-:Y:S02]  /*27b0*/  SEL R14, R14, RZ, P0 ;  /* 0x000000ff0e0e7207 */ /* 0x000fe40000000000 */
[----:B------:R-:W-:Y:S01]  /*27c0*/  LOP3.LUT R12, R12, R3, RZ, 0x3c, !PT ;  /* 0x000000030c0c7212 */ /* 0x000fe200078e3cff */
[----:B------:R-:W-:Y:S06]  /*27d0*/  @P2 BRA `(.L_x_42) ;  /* 0xfffffff000482947 */ /* 0x000fec000383ffff */
[----:B------:R-:W-:Y:S01]  /*27e0*/  UIADD3 UR6, UPT, UPT, UR6, 0x18, URZ ;  /* 0x0000001806067890 */ /* 0x000fe2000fffe0ff */
[----:B------:R-:W-:-:S03]  /*27f0*/  SHF.L.U32 R3, R15, 0x1f, RZ ;  /* 0x0000001f0f037819 */ /* 0x000fc600000006ff */
[----:B------:R-:W-:-:S09]  /*2800*/  ULEA UR4, UR26, UR6, 0x3 ;  /* 0x000000061a047291 */ /* 0x000fd2000f8e18ff */
[----:B------:R-:W1:Y:S02]  /*2810*/  SYNCS.PHASECHK.TRANS64.TRYWAIT P0, [UR4], R3 ;  /* 0x00000003ff0075a7 */ /* 0x000e640008001104 */
[----:B-1----:R-:W-:Y:S05]  /*2820*/  @!P0 BRA `(.L_x_43) ;  /* 0x0000006000a88947 */ /* 0x002fea0003800000 */
.L_x_153:
[----:B------:R-:W-:-:S04]  /*2830*/  UIADD3 UR5, UPT, UPT, UR26, 0x1, URZ ;  /* 0x000000011a057890 */ /* 0x000fc8000fffe0ff */
[----:B------:R-:W-:-:S04]  /*2840*/  UISETP.NE.AND UP0, UPT, UR5, 0x3, UPT ;  /* 0x000000030500788c */ /* 0x000fc8000bf05270 */
[----:B------:R-:W-:Y:S02]  /*2850*/  USEL UR7, URZ, 0x1, UP0 ;  /* 0x00000001ff077887 */ /* 0x000fe40008000000 */
[----:B------:R-:W-:-:S04]  /*2860*/  USEL UR5, UR5, URZ, UP0 ;  /* 0x000000ff05057287 */ /* 0x000fc80008000000 */
[----:B------:R-:W-:Y:S01]  /*2870*/  ULEA UR4, UR5, UR6, 0x3 ;  /* 0x0000000605047291 */ /* 0x000fe2000f8e18ff */
[----:B------:R-:W-:-:S04]  /*2880*/  LOP3.LUT R15, R15, UR7, RZ, 0x3c, !PT ;  /* 0x000000070f0f7c12 */ /* 0x000fc8000f8e3cff */
[----:B-1----:R-:W-:-:S04]  /*2890*/  SHF.L.U32 R3, R15, 0x1f, RZ ;  /* 0x0000001f0f037819 */ /* 0x002fc800000006ff */
[----:B------:R-:W1:Y:S02]  /*28a0*/  SYNCS.PHASECHK.TRANS64.TRYWAIT P0, [UR4], R3 ;  /* 0x00000003ff0075a7 */ /* 0x000e640008001104 */
[----:B-1----:R-:W-:Y:S05]  /*28b0*/  @!P0 BRA `(.L_x_44) ;  /* 0x00000060009c8947 */ /* 0x002fea0003800000 */
.L_x_155:
[----:B------:R-:W-:-:S04]  /*28c0*/  UIADD3 UR5, UPT, UPT, UR5, 0x1, URZ ;  /* 0x0000000105057890 */ /* 0x000fc8000fffe0ff */
[----:B------:R-:W-:-:S04]  /*28d0*/  UISETP.NE.AND UP0, UPT, UR5, 0x3, UPT ;  /* 0x000000030500788c */ /* 0x000fc8000bf05270 */
[----:B------:R-:W-:Y:S02]  /*28e0*/  USEL UR4, URZ, 0x1, UP0 ;  /* 0x00000001ff047887 */ /* 0x000fe40008000000 */
[----:B------:R-:W-:-:S04]  /*28f0*/  USEL UR5, UR5, URZ, UP0 ;  /* 0x000000ff05057287 */ /* 0x000fc80008000000 */
[----:B------:R-:W-:Y:S01]  /*2900*/  ULEA UR5, UR5, UR6, 0x3 ;  /* 0x0000000605057291 */ /* 0x000fe2000f8e18ff */
[----:B-1----:R-:W-:-:S04]  /*2910*/  LOP3.LUT R3, R15, UR4, RZ, 0x3c, !PT ;  /* 0x000000040f037c12 */ /* 0x002fc8000f8e3cff */
[----:B------:R-:W-:Y:S01]  /*2920*/  SHF.L.U32 R3, R3, 0x1f, RZ ;  /* 0x0000001f03037819 */ /* 0x000fe200000006ff */
[----:B---3--:R-:W-:-:S07]  /*2930*/  IMAD.U32 R0, RZ, RZ, UR5 ;  /* 0x00000005ff007e24 */ /* 0x008fce000f8e00ff */
.L_x_45:
[----:B-1----:R1:W2:Y:S02]  /*2940*/  SYNCS.PHASECHK.TRANS64.TRYWAIT P0, [R0+URZ], R3 ;  /* 0x00000003000075a7 */ /* 0x0022a400080011ff */
[----:B--2---:R-:W-:Y:S05]  /*2950*/  @!P0 NANOSLEEP.SYNCS 0x989680 ;  /* 0x009896800000895d */ /* 0x004fea0003900000 */
[----:B------:R-:W2:Y:S02]  /*2960*/  @!P0 SYNCS.PHASECHK.TRANS64 P0, [R0+URZ], R3 ;  /* 0x00000003000085a7 */ /* 0x000ea400080010ff */
[----:B--2---:R-:W-:Y:S05]  /*2970*/  @P0 EXIT ;  /* 0x000000000000094d */ /* 0x004fea0003800000 */
[----:B------:R-:W-:Y:S05]  /*2980*/  BRA `(.L_x_45) ;  /* 0xfffffffc00ec7947 */ /* 0x000fea000383ffff */
.L_x_22:
[----:B------:R-:W-:-:S04]  /*2990*/  UISETP.NE.AND UP0, UPT, UR37, URZ, UPT ;  /* 0x000000ff2500728c */ /* 0x000fc8000bf05270 */
[----:B------:R-:W-:-:S09]  /*29a0*/  UISETP.NE.OR UP0, UPT, UR10, 0x1, UP0 ;  /* 0x000000010a00788c */ /* 0x000fd20008705670 */
[----:B------:R-:W-:Y:S05]  /*29b0*/  BRA.U UP0, `(.L_x_46) ;  /* 0x00000005004c7547 */ /* 0x000fea000b800000 */
[----:B------:R-:W-:Y:S01]  /*29c0*/  HFMA2 R11, -RZ, RZ, 0, 0 ;  /* 0x00000000ff0b7431 */ /* 0x000fe200000001ff */
[----:B------:R-:W-:Y:S01]  /*29d0*/  ISETP.GE.U32.AND P2, PT, R10, 0x8, PT ;  /* 0x000000080a00780c */ /* 0x000fe20003f46070 */
[----:B------:R-:W-:Y:S01]  /*29e0*/  IMAD.MOV.U32 R12, RZ, RZ, 0x1 ;  /* 0x00000001ff0c7424 */ /* 0x000fe200078e00ff */
[----:B------:R-:W-:Y:S01]  /*29f0*/  CS2R R8, SRZ ;  /* 0x0000000000087805 */ /* 0x000fe2000001ff00 */
[----:B------:R-:W-:Y:S01]  /*2a00*/  IMAD.MOV.U32 R3, RZ, RZ, RZ ;  /* 0x000000ffff037224 */ /* 0x000fe200078e00ff */
[----:B------:R-:W-:Y:S01]  /*2a10*/  UMOV UR4, 0x400 ;  /* 0x0000040000047882 */ /* 0x000fe20000000000 */
[----:B------:R-:W-:Y:S01]  /*2a20*/  UMOV UR6, URZ ;  /* 0x000000ff00067c82 */ /* 0x000fe20008000000 */
[----:B------:R-:W-:-:S12]  /*2a30*/  ULEA UR37, UR37, UR4, 0x18 ;  /* 0x0000000425257291 */ /* 0x000fd8000f8ec0ff */
.L_x_50:
[----:B------:R-:W-:Y:S02]  /*2a40*/  LEA R0, R3, UR37, 0x3 ;  /* 0x0000002503007c11 */ /* 0x000fe4000f8e18ff */
[----:B------:R-:W-:-:S03]  /*2a50*/  SHF.L.U32 R5, R8, 0x1f, RZ ;  /* 0x0000001f08057819 */ /* 0x000fc600000006ff */
[----:B------:R-:W-:Y:S01]  /*2a60*/  VIADD R4, R0, 0xf0 ;  /* 0x000000f000047836 */ /* 0x000fe20000000000 */
[----:B------:R-:W1:Y:S02]  /*2a70*/  SYNCS.PHASECHK.TRANS64.TRYWAIT P0, [R0+URZ+0xe0], R5 ;  /* 0x0000e005000075a7 */ /* 0x000e6400080011ff */
[----:B-1----:R-:W-:Y:S05]  /*2a80*/  @!P0 BRA `(.L_x_47) ;  /* 0x0000006000408947 */ /* 0x002fea0003800000 */
.L_x_156:
[----:B------:R-:W-:Y:S01]  /*2a90*/  ULEA UR5, UR6, UR37, 0x3 ;  /* 0x0000002506057291 */ /* 0x000fe2000f8e18ff */
[----:B------:R-:W-:Y:S01]  /*2aa0*/  PRMT R4, RZ, 0x654, R4 ;  /* 0x00000654ff047816 */ /* 0x000fe20000000004 */
[----:B-1----:R-:W-:Y:S01]  /*2ab0*/  @!P2 IMAD.MOV.U32 R5, RZ, RZ, 0x10 ;  /* 0x00000010ff05a424 */ /* 0x002fe200078e00ff */
[----:B------:R-:W-:Y:S01]  /*2ac0*/  SHF.L.U32 R7, R12, 0x1f, RZ ;  /* 0x0000001f0c077819 */ /* 0x000fe200000006ff */
[----:B------:R-:W-:Y:S01]  /*2ad0*/  UIADD3 UR4, UPT, UPT, UR5, 0x80, URZ ;  /* 0x0000008005047890 */ /* 0x000fe2000fffe0ff */
[----:B------:R1:W-:Y:S05]  /*2ae0*/  SYNCS.ARRIVE.TRANS64.RED.A1T0 RZ, [R4+URZ], RZ ;  /* 0x000000ff04ff79a7 */ /* 0x0003ea00081004ff */
[----:B------:R-:W-:Y:S01]  /*2af0*/  IMAD.U32 R13, RZ, RZ, UR4 ;  /* 0x00000004ff0d7e24 */ /* 0x000fe2000f8e00ff */
[----:B------:R-:W2:Y:S04]  /*2b00*/  SYNCS.PHASECHK.TRANS64.TRYWAIT P0, [UR5+0x90], R7 ;  /* 0x00009007ff0075a7 */ /* 0x000ea80008001105 */
[----:B------:R-:W-:Y:S01]  /*2b10*/  PRMT R13, R10, 0x654, R13 ;  /* 0x000006540a0d7816 */ /* 0x000fe2000000000d */
[----:B-12---:R-:W-:Y:S06]  /*2b20*/  @!P0 BRA `(.L_x_48) ;  /* 0x00000060002c8947 */ /* 0x006fec0003800000 */
.L_x_158:
[----:B------:R-:W-:Y:S01]  /*2b30*/  ULEA UR4, UR6, UR37, 0x4 ;  /* 0x0000002506047291 */ /* 0x000fe2000f8e20ff */
[----:B------:R-:W-:Y:S01]  /*2b40*/  SEL R2, R13, R2, !P2 ;  /* 0x000000020d027207 */ /* 0x000fe20005000000 */
[----:B------:R-:W-:Y:S01]  /*2b50*/  UIADD3 UR5, UPT, UPT, UR5, 0x80, URZ ;  /* 0x0000008005057890 */ /* 0x000fe2000fffe0ff */
[----:B-1----:R-:W-:Y:S01]  /*2b60*/  LEA R0, R11, UR37, 0x3 ;  /* 0x000000250b007c11 */ /* 0x002fe2000f8e18ff */
[----:B------:R-:W-:Y:S01]  /*2b70*/  UIADD3 UR4, UPT, UPT, UR4, 0x110, URZ ;  /* 0x0000011004047890 */ /* 0x000fe2000fffe0ff */
[----:B------:R1:W-:Y:S01]  /*2b80*/  @!P2 SYNCS.ARRIVE.TRANS64.RED RZ, [R2+URZ], R5 ;  /* 0x0000000502ffa9a7 */ /* 0x0003e200080004ff */
[----:B------:R-:W-:Y:S01]  /*2b90*/  UIADD3 UR6, UPT, UPT, UR6, 0x1, URZ ;  /* 0x0000000106067890 */ /* 0x000fe2000fffe0ff */
[----:B------:R-:W-:-:S03]  /*2ba0*/  VIADD R3, R3, 0x1 ;  /* 0x0000000103037836 */ /* 0x000fc60000000000 */
[----:B------:R-:W-:Y:S02]  /*2bb0*/  UISETP.NE.AND UP0, UPT, UR6, 0x2, UPT ;  /* 0x000000020600788c */ /* 0x000fe4000bf05270 */
[----:B------:R-:W-:Y:S01]  /*2bc0*/  ISETP.NE.AND P0, PT, R3, 0x2, PT ;  /* 0x000000020300780c */ /* 0x000fe20003f05270 */
[----:B------:R-:W-:Y:S06]  /*2bd0*/  UGETNEXTWORKID.BROADCAST [UR4], [UR5] ;  /* 0x00000000040073ca */ /* 0x000fec0008000100 */
[----:B------:R-:W-:Y:S02]  /*2be0*/  USEL UR4, URZ, 0x1, UP0 ;  /* 0x00000001ff047887 */ /* 0x000fe40008000000 */
[----:B------:R-:W-:-:S04]  /*2bf0*/  USEL UR6, UR6, URZ, UP0 ;  /* 0x000000ff06067287 */ /* 0x000fc80008000000 */
[----:B------:R-:W-:Y:S02]  /*2c00*/  LOP3.LUT R12, R12, UR4, RZ, 0x3c, !PT ;  /* 0x000000040c0c7c12 */ /* 0x000fe4000f8e3cff */
[----:B-1----:R-:W-:-:S04]  /*2c10*/  SHF.L.U32 R5, R9, 0x1f, RZ ;  /* 0x0000001f09057819 */ /* 0x002fc800000006ff */
[----:B------:R-:W1:Y:S02]  /*2c20*/  SYNCS.PHASECHK.TRANS64.TRYWAIT P1, [R0+URZ+0x80], R5 ;  /* 0x00008005000075a7 */ /* 0x000e6400080211ff */
[----:B-1----:R-:W-:Y:S05]  /*2c30*/  @!P1 BRA `(.L_x_49) ;  /* 0x0000006000009947 */ /* 0x002fea0003800000 */
.L_x_159:
[----:B------:R-:W-:Y:S01]  /*2c40*/  LEA R4, R11, UR37, 0x4 ;  /* 0x000000250b047c11 */ /* 0x000fe2000f8e20ff */
[----:B-1----:R-:W-:Y:S01]  /*2c50*/  VIADD R0, R0, 0x90 ;  /* 0x0000009000007836 */ /* 0x002fe20000000000 */
[----:B------:R-:W-:Y:S01]  /*2c60*/  SEL R3, R3, RZ, P0 ;  /* 0x000000ff03037207 */ /* 0x000fe20000000000 */
[----:B------:R-:W-:-:S03]  /*2c70*/  VIADD R11, R11, 0x1 ;  /* 0x000000010b0b7836 */ /* 0x000fc60000000000 */
[----:B------:R-:W1:Y:S01]  /*2c80*/  LDS.128 R4, [R4+0x110] ;  /* 0x0001100004047984 */ /* 0x000e620000000c00 */
[----:B------:R-:W-:Y:S02]  /*2c90*/  PRMT R0, RZ, 0x654, R0 ;  /* 0x00000654ff007816 */ /* 0x000fe40000000000 */
[C---:B------:R-:W-:Y:S01]  /*2ca0*/  ISETP.NE.AND P1, PT, R11.reuse, 0x2, PT ;  /* 0x000000020b00780c */ /* 0x040fe20003f25270 */
[----:B------:R-:W-:Y:S01]  /*2cb0*/  @!PT LDS RZ, [RZ] ;  /* 0x00000000fffff984 */ /* 0x000fe20000000800 */
[----:B------:R-:W-:Y:S01]  /*2cc0*/  @!PT LDS RZ, [RZ] ;  /* 0x00000000fffff984 */ /* 0x000fe20000000800 */
[----:B------:R-:W-:Y:S01]  /*2cd0*/  @!PT LDS RZ, [RZ] ;  /* 0x00000000fffff984 */ /* 0x000fe20000000800 */
[----:B------:R-:W-:Y:S01]  /*2ce0*/  @!PT LDS RZ, [RZ] ;  /* 0x00000000fffff984 */ /* 0x000fe20000000800 */
[----:B------:R2:W-:Y:S06]  /*2cf0*/  MEMBAR.ALL.CTA ;  /* 0x0000000000007992 */ /* 0x0005ec0000008000 */
[----:B--2---:R-:W2:Y:S01]  /*2d00*/  FENCE.VIEW.ASYNC.S ;  /* 0x00000000000073c6 */ /* 0x004ea20000000000 */
[----:B------:R-:W-:Y:S01]  /*2d10*/  SEL R11, R11, RZ, P1 ;  /* 0x000000ff0b0b7207 */ /* 0x000fe20000800000 */
[----:B--2---:R2:W-:Y:S01]  /*2d20*/  SYNCS.ARRIVE.TRANS64.RED.A1T0 RZ, [R0+URZ], RZ ;  /* 0x000000ff00ff79a7 */ /* 0x0045e200081004ff */
[----:B-1----:R-:W-:-:S02]  /*2d30*/  LOP3.LUT P3, RZ, R6, 0x1, RZ, 0xc0, !PT ;  /* 0x0000000106ff7812 */ /* 0x002fc4000786c0ff */
[----:B------:R-:W-:-:S04]  /*2d40*/  SEL R5, RZ, 0x1, P0 ;  /* 0x00000001ff057807 */ /* 0x000fc80000000000 */
[----:B------:R-:W-:Y:S02]  /*2d50*/  LOP3.LUT R8, R8, R5, RZ, 0x3c, !PT ;  /* 0x0000000508087212 */ /* 0x000fe400078e3cff */
[----:B--2---:R-:W-:-:S04]  /*2d60*/  SEL R0, RZ, 0x1, P1 ;  /* 0x00000001ff007807 */ /* 0x004fc80000800000 */
[----:B------:R-:W-:Y:S01]  /*2d70*/  LOP3.LUT R9, R9, R0, RZ, 0x3c, !PT ;  /* 0x0000000009097212 */ /* 0x000fe200078e3cff */
[----:B------:R-:W-:Y:S06]  /*2d80*/  @P3 BRA `(.L_x_50) ;  /* 0xfffffffc002c3947 */ /* 0x000fec000383ffff */
[----:B------:R-:W-:Y:S01]  /*2d90*/  ULEA UR5, UR6, UR37, 0x3 ;  /* 0x0000002506057291 */ /* 0x000fe2000f8e18ff */
[----:B------:R-:W-:-:S08]  /*2da0*/  SHF.L.U32 R3, R12, 0x1f, RZ ;  /* 0x0000001f0c037819 */ /* 0x000fd000000006ff */
[----:B------:R-:W1:Y:S02]  /*2db0*/  SYNCS.PHASECHK.TRANS64 P0, [UR5+0x90], R3 ;  /* 0x00009003ff0075a7 */ /* 0x000e640008001005 */
[----:B-1----:R-:W-:Y:S05]  /*2dc0*/  @P0 BRA `(.L_x_51) ;  /* 0x0000000000080947 */ /* 0x002fea0003800000 */
[----:B------:R-:W1:Y:S02]  /*2dd0*/  SYNCS.PHASECHK.TRANS64.TRYWAIT P0, [UR5+0x90], R3 ;  /* 0x00009003ff0075a7 */ /* 0x000e640008001105 */
[----:B-1----:R-:W-:Y:S05]  /*2de0*/  @!P0 BRA `(.L_x_52) ;  /* 0x0000005c00a88947 */ /* 0x002fea0003800000 */
.L_x_51:
[----:B------:R-:W-:-:S04]  /*2df0*/  UIADD3 UR4, UPT, UPT, UR6, 0x1, URZ ;  /* 0x0000000106047890 */ /* 0x000fc8000fffe0ff */
[----:B------:R-:W-:-:S04]  /*2e00*/  UISETP.NE.AND UP0, UPT, UR4, 0x2, UPT ;  /* 0x000000020400788c */ /* 0x000fc8000bf05270 */
[----:B------:R-:W-:Y:S02]  /*2e10*/  USEL UR7, URZ, 0x1, UP0 ;  /* 0x00000001ff077887 */ /* 0x000fe40008000000 */
[----:B------:R-:W-:-:S04]  /*2e20*/  USEL UR4, UR4, URZ, UP0 ;  /* 0x000000ff04047287 */ /* 0x000fc80008000000 */
[----:B------:R-:W-:Y:S01]  /*2e30*/  ULEA UR4, UR4, UR37, 0x3 ;  /* 0x0000002504047291 */ /* 0x000fe2000f8e18ff */
[----:B-1----:R-:W-:-:S04]  /*2e40*/  LOP3.LUT R3, R12, UR7, RZ, 0x3c, !PT ;  /* 0x000000070c037c12 */ /* 0x002fc8000f8e3cff */
[----:B------:R-:W-:-:S04]  /*2e50*/  SHF.L.U32 R0, R3, 0x1f, RZ ;  /* 0x0000001f03007819 */ /* 0x000fc800000006ff */
[----:B------:R-:W1:Y:S02]  /*2e60*/  SYNCS.PHASECHK.TRANS64 P0, [UR4+0x90], R0 ;  /* 0x00009000ff0075a7 */ /* 0x000e640008001004 */
[----:B-1----:R-:W-:Y:S05]  /*2e70*/  @P0 EXIT ;  /* 0x000000000000094d */ /* 0x002fea0003800000 */
[----:B------:R-:W-:Y:S02]  /*2e80*/  SHF.L.U32 R3, R3, 0x1f, RZ ;  /* 0x0000001f03037819 */ /* 0x000fe400000006ff */
[----:B------:R-:W-:-:S07]  /*2e90*/  MOV R0, UR4 ;  /* 0x0000000400007c02 */ /* 0x000fce0008000f00 */
.L_x_53:
[----:B-1----:R1:W2:Y:S02]  /*2ea0*/  SYNCS.PHASECHK.TRANS64.TRYWAIT P0, [R0+URZ+0x90], R3 ;  /* 0x00009003000075a7 */ /* 0x0022a400080011ff */
[----:B--2---:R-:W-:Y:S05]  /*2eb0*/  @!P0 NANOSLEEP.SYNCS 0x989680 ;  /* 0x009896800000895d */ /* 0x004fea0003900000 */
[----:B------:R-:W2:Y:S02]  /*2ec0*/  @!P0 SYNCS.PHASECHK.TRANS64 P0, [R0+URZ+0x90], R3 ;  /* 0x00009003000085a7 */ /* 0x000ea400080010ff */
[----:B--2---:R-:W-:Y:S05]  /*2ed0*/  @P0 EXIT ;  /* 0x000000000000094d */ /* 0x004fea0003800000 */
[----:B------:R-:W-:Y:S05]  /*2ee0*/  BRA `(.L_x_53) ;  /* 0xfffffffc00ec7947 */ /* 0x000fea000383ffff */
.L_x_46:
[----:B------:R-:W-:Y:S05]  /*2ef0*/  BRA.U UP4, `(.L_x_54) ;  /* 0x0000001104d47547 */ /* 0x000fea000b800000 */
[----:B------:R-:W-:Y:S01]  /*2f00*/  UMOV UR4, 0x40 ;  /* 0x0000004000047882 */ /* 0x000fe20000000000 */
[----:B------:R-:W-:Y:S01]  /*2f10*/  NOP ;  /* 0x0000000000007918 */ /* 0x000fe20000000000 */
[----:B------:R-:W-:Y:S01]  /*2f20*/  ULEA UR4, UR37, UR4, 0x18 ;  /* 0x0000000425047291 */ /* 0x000fe2000f8ec0ff */
[----:B------:R-:W-:Y:S02]  /*2f30*/  UMOV UR5, 0x400 ;  /* 0x0000040000057882 */ /* 0x000fe40000000000 */
[----:B------:R-:W-:-:S06]  /*2f40*/  ULEA UR37, UR37, UR5, 0x18 ;  /* 0x0000000525257291 */ /* 0x000fcc000f8ec0ff */
[----:B------:R-:W1:Y:S02]  /*2f50*/  LDS.U8 R2, [UR4+0x1c] ;  /* 0x00001c04ff027984 */ /* 0x000e640008000000 */
[----:B-1----:R-:W-:-:S13]  /*2f60*/  ISETP.NE.AND P0, PT, R2, RZ, PT ;  /* 0x000000ff0200720c */ /* 0x002fda0003f05270 */
[----:B------:R-:W-:Y:S05]  /*2f70*/  @P0 BRA `(.L_x_55) ;  /* 0x0000000400080947 */ /* 0x000fea0003800000 */
[----:B------:R-:W-:Y:S02]  /*2f80*/  UISETP.NE.U32.AND UP0, UPT, UR9, 0x1, UPT ;  /* 0x000000010900788c */ /* 0x000fe4000bf05070 */
[----:B------:R-:W-:-:S07]  /*2f90*/  UIADD3 UR6, UPT, UPT, UR4, 0x8, URZ ;  /* 0x0000000804067890 */ /* 0x000fce000fffe0ff */
[----:B------:R-:W-:Y:S05]  /*2fa0*/  BRA.U !UP0, `(.L_x_56) ;  /* 0x00000001089c7547 */ /* 0x000fea000b800000 */
[----:B------:R-:W-:Y:S01]  /*2fb0*/  ELECT P0, URZ, PT ;  /* 0x0000000000ff782f */ /* 0x000fe20003800000 */
[----:B------:R-:W-:-:S12]  /*2fc0*/  BSSY B0, `(.L_x_56) ;  /* 0x0000025000007945 */ /* 0x000fd80003800000 */
[----:B------:R-:W-:Y:S05]  /*2fd0*/  @!P0 BRA `(.L_x_57) ;  /* 0x00000000008c8947 */ /* 0x000fea0003800000 */
[----:B------:R-:W-:-:S05]  /*2fe0*/  UMOV UR5, 0x10 ;  /* 0x0000001000057882 */ /* 0x000fca0000000000 */
[----:B------:R-:W-:Y:S04]  /*2ff0*/  DEPBAR.LE SB1, 0x36 ;  /* 0x00009d800000791a */ /* 0x000fe80000000000 */
[----:B------:R-:W1:Y:S02]  /*3000*/  UTCATOMSWS.2CTA.FIND_AND_SET.ALIGN UP1, UR5, UR5 ;  /* 0x00000005000575e3 */ /* 0x000e640008220800 */
[----:B-1----:R-:W-:Y:S01]  /*3010*/  MOV R11, UR5 ;  /* 0x00000005000b7c02 */ /* 0x002fe20008000f00 */
[----:B------:R-:W-:Y:S06]  /*3020*/  BRA.U UP1, `(.L_x_58) ;  /* 0x0000000101187547 */ /* 0x000fec000b800000 */
.L_x_59:
[----:B------:R-:W-:Y:S05]  /*3030*/  NANOSLEEP 0x64 ;  /* 0x000000640000795d */ /* 0x000fea0003800000 */
[----:B------:R-:W-:-:S05]  /*3040*/  UMOV UR5, 0x10 ;  /* 0x0000001000057882 */ /* 0x000fca0000000000 */
[----:B------:R-:W-:Y:S04]  /*3050*/  DEPBAR.LE SB1, 0x36 ;  /* 0x00009d800000791a */ /* 0x000fe80000000000 */
[----:B------:R-:W1:Y:S02]  /*3060*/  UTCATOMSWS.2CTA.FIND_AND_SET.ALIGN UP1, UR5, UR5 ;  /* 0x00000005000575e3 */ /* 0x000e640008220800 */
[----:B-1----:R-:W-:Y:S01]  /*3070*/  MOV R11, UR5 ;  /* 0x00000005000b7c02 */ /* 0x002fe20008000f00 */
[----:B------:R-:W-:Y:S05]  /*3080*/  BRA.U !UP1, `(.L_x_59) ;  /* 0xfffffffd09e87547 */ /* 0x000fea000b83ffff */
.L_x_58:
[----:B------:R-:W1:Y:S01]  /*3090*/  LDS R5, [UR4+0x10] ;  /* 0x00001004ff057984 */ /* 0x000e620008000800 */
[----:B------:R-:W-:Y:S01]  /*30a0*/  IMAD.U32 R3, RZ, RZ, UR37 ;  /* 0x00000025ff037e24 */ /* 0x000fe2000f8e00ff */
[----:B------:R-:W-:-:S03]  /*30b0*/  MOV R2, UR8 ;  /* 0x0000000800027c02 */ /* 0x000fc60008000f00 */
[----:B------:R-:W-:Y:S01]  /*30c0*/  VIADD R3, R3, 0x130 ;  /* 0x0000013003037836 */ /* 0x000fe20000000000 */
[----:B-1----:R-:W-:-:S04]  /*30d0*/  SHF.L.U32 R5, R5, 0x1f, RZ ;  /* 0x0000001f05057819 */ /* 0x002fc800000006ff */
[----:B------:R-:W1:Y:S02]  /*30e0*/  SYNCS.PHASECHK.TRANS64.TRYWAIT P0, [UR4+0x8], R5 ;  /* 0x00000805ff0075a7 */ /* 0x000e640008001104 */
[----:B-1----:R-:W-:Y:S05]  /*30f0*/  @P0 BRA `(.L_x_60) ;  /* 0x0000000000080947 */ /* 0x002fea0003800000 */
[----:B------:R-:W1:Y:S02]  /*3100*/  SYNCS.PHASECHK.TRANS64.TRYWAIT P0, [UR4+0x8], R5 ;  /* 0x00000805ff0075a7 */ /* 0x000e640008001104 */
[----:B-1----:R-:W-:Y:S05]  /*3110*/  @!P0 BRA `(.L_x_61) ;  /* 0x0000005800f48947 */ /* 0x002fea0003800000 */
.L_x_60:
[----:B-1----:R-:W-:Y:S01]  /*3120*/  HFMA2 R4, -RZ, RZ, 0, 5.9604644775390625e-08 ;  /* 0x00000001ff047431 */ /* 0x002fe200000001ff */
[----:B------:R-:W-:Y:S01]  /*3130*/  UPRMT UR5, UR8, 0x654, UR6 ;  /* 0x0000065408057896 */ /* 0x000fe20008000006 */
[----:B------:R-:W-:Y:S01]  /*3140*/  IMAD.MOV.U32 R6, RZ, RZ, 0xffff ;  /* 0x0000ffffff067424 */ /* 0x000fe200078e00ff */
[----:B------:R-:W-:Y:S01]  /*3150*/  PRMT R2, R2, 0x654, R3 ;  /* 0x0000065402027816 */ /* 0x000fe20000000003 */
[----:B------:R-:W-:Y:S02]  /*3160*/  IMAD.MOV.U32 R5, RZ, RZ, 0x4 ;  /* 0x00000004ff057424 */ /* 0x000fe400078e00ff */
[----:B------:R-:W-:Y:S01]  /*3170*/  IMAD.SHL.U32 R9, R11, 0x20, RZ ;  /* 0x000000200b097824 */ /* 0x000fe200078e00ff */
[----:B------:R-:W-:Y:S02]  /*3180*/  MOV R3, UR5 ;  /* 0x0000000500037c02 */ /* 0x000fe40008000f00 */
[-C--:B------:R-:W-:Y:S01]  /*3190*/  SHF.L.U32 R7, R6, R11.reuse, RZ ;  /* 0x0000000b06077219 */ /* 0x080fe200000006ff */
[----:B------:R1:W-:Y:S01]  /*31a0*/  SYNCS.ARRIVE.TRANS64.RED RZ, [UR5], R5 ;  /* 0x00000005ffff79a7 */ /* 0x0003e20008000405 */
[----:B------:R-:W-:Y:S01]  /*31b0*/  SHF.L.U32 R6, R4, R11, RZ ;  /* 0x0000000b04067219 */ /* 0x000fe200000006ff */
[----:B------:R1:W-:Y:S04]  /*31c0*/  STS [UR37+0x130], R9 ;  /* 0x00013009ff007988 */ /* 0x0003e80008000825 */
[----:B------:R1:W-:Y:S04]  /*31d0*/  STAS [R2.64], R11 ;  /* 0x0000000b02007dbd */ /* 0x0003e8000c0008ff */
[----:B------:R1:W-:Y:S04]  /*31e0*/  ATOMS.OR RZ, [UR4+0x14], R7 ;  /* 0x00001407ffff798c */ /* 0x0003e8000b000004 */
[----:B------:R1:W-:Y:S04]  /*31f0*/  ATOMS.OR RZ, [UR4+0x18], R6 ;  /* 0x00001806ffff798c */ /* 0x0003e8000b000004 */
[----:B------:R1:W-:Y:S02]  /*3200*/  ATOMS.XOR RZ, [UR4+0x10], R4 ;  /* 0x00001004ffff798c */ /* 0x0003e4000b800004 */
.L_x_57:
[----:B------:R-:W-:Y:S05]  /*3210*/  BSYNC B0 ;  /* 0x0000000000007941 */ /* 0x000fea0003800000 */
.L_x_56:
[----:B------:R-:W-:Y:S05]  /*3220*/  BRA.U UP0, `(.L_x_62) ;  /* 0x00000001006c7547 */ /* 0x000fea000b800000 */
[----:B------:R-:W-:-:S03]  /*3230*/  UMOV UR5, 0xffffffff ;  /* 0xffffffff00057882 */ /* 0x000fc60000000000 */
[----:B------:R-:W-:Y:S05]  /*3240*/  BRA.DIV UR5, `(.L_x_63) ;  /* 0x0000005a05c07947 */ /* 0x000fea000b800000 */
[----:B------:R-:W-:-:S13]  /*3250*/  ELECT P6, URZ, PT ;  /* 0x0000000000ff782f */ /* 0x000fda00038c0000 */
.L_x_163:
[----:B------:R-:W-:Y:S05]  /*3260*/  @!P6 BRA `(.L_x_62) ;  /* 0x00000000005ce947 */ /* 0x000fea0003800000 */
[----:B-1----:R-:W1:Y:S02]  /*3270*/  LDS R3, [UR4+0x10] ;  /* 0x00001004ff037984 */ /* 0x002e640008000800 */
[----:B-1----:R-:W-:-:S04]  /*3280*/  SHF.L.U32 R3, R3, 0x1f, RZ ;  /* 0x0000001f03037819 */ /* 0x002fc800000006ff */
[----:B------:R-:W1:Y:S02]  /*3290*/  SYNCS.PHASECHK.TRANS64.TRYWAIT P0, [UR4+0x8], R3 ;  /* 0x00000803ff0075a7 */ /* 0x000e640008001104 */
[----:B-1----:R-:W-:Y:S05]  /*32a0*/  @P0 BRA `(.L_x_64) ;  /* 0x0000000000080947 */ /* 0x002fea0003800000 */
[----:B------:R-:W1:Y:S02]  /*32b0*/  SYNCS.PHASECHK.TRANS64.TRYWAIT P0, [UR4+0x8], R3 ;  /* 0x00000803ff0075a7 */ /* 0x000e640008001104 */
[----:B-1----:R-:W-:Y:S05]  /*32c0*/  @!P0 BRA `(.L_x_65) ;  /* 0x0000005800c08947 */ /* 0x002fea0003800000 */
.L_x_64:
[----:B------:R-:W2:Y:S01]  /*32d0*/  LDS R5, [UR37+0x130] ;  /* 0x00013025ff057984 */ /* 0x000ea20008000800 */
[----:B-1----:R-:W-:Y:S02]  /*32e0*/  HFMA2 R2, -RZ, RZ, 0, 5.9604644775390625e-08 ;  /* 0x00000001ff027431 */ /* 0x002fe400000001ff */
[----:B------:R-:W-:Y:S01]  /*32f0*/  IMAD.MOV.U32 R3, RZ, RZ, 0xffff ;  /* 0x0000ffffff037424 */ /* 0x000fe200078e00ff */
[----:B------:R-:W-:Y:S01]  /*3300*/  UPRMT UR5, UR8, 0x654, UR6 ;  /* 0x0000065408057896 */ /* 0x000fe20008000006 */
[----:B--2---:R-:W-:-:S03]  /*3310*/  IMAD.SHL.U32 R4, R5, 0x20, RZ ;  /* 0x0000002005047824 */ /* 0x004fc600078e00ff */
[-C--:B------:R-:W-:Y:S02]  /*3320*/  SHF.L.U32 R3, R3, R5.reuse, RZ ;  /* 0x0000000503037219 */ /* 0x080fe400000006ff */
[----:B------:R-:W-:Y:S01]  /*3330*/  SHF.L.U32 R5, R2, R5, RZ ;  /* 0x0000000502057219 */ /* 0x000fe200000006ff */
[----:B------:R2:W-:Y:S04]  /*3340*/  STS [UR37+0x130], R4 ;  /* 0x00013004ff007988 */ /* 0x0005e80008000825 */
[----:B------:R2:W-:Y:S04]  /*3350*/  ATOMS.OR RZ, [UR4+0x14], R3 ;  /* 0x00001403ffff798c */ /* 0x0005e8000b000004 */
[----:B------:R2:W-:Y:S01]  /*3360*/  ATOMS.OR RZ, [UR4+0x18], R5 ;  /* 0x00001805ffff798c */ /* 0x0005e2000b000004 */
[----:B------:R-:W-:Y:S03]  /*3370*/  SYNCS.ARRIVE.TRANS64.RED.A1T0 RZ, [UR5], RZ ;  /* 0x000000ffffff79a7 */ /* 0x000fe60008100405 */
[----:B------:R2:W-:Y:S01]  /*3380*/  ATOMS.XOR RZ, [UR4+0x10], R2 ;  /* 0x00001002ffff798c */ /* 0x0005e2000b800004 */
[----:B------:R-:W-:Y:S05]  /*3390*/  BRA `(.L_x_62) ;  /* 0x0000000000107947 */ /* 0x000fea0003800000 */
.L_x_55:
[----:B------:R-:W-:-:S05]  /*33a0*/  MOV R2, 0xffffffff ;  /* 0xffffffff00027802 */ /* 0x000fca0000000f00 */
[----:B------:R1:W-:Y:S02]  /*33b0*/  STS [UR37+0x130], R2 ;  /* 0x00013002ff007988 */ /* 0x0003e40008000825 */
[----:B-1----:R-:W-:Y:S02]  /*33c0*/  MOV R2, 0x33e0 ;  /* 0x000033e000027802 */ /* 0x002fe40000000f00 */
[----:B-----5:R-:W-:Y:S05]  /*33d0*/  CALL.REL.NOINC `($__internal_1_$__cuda_sm10x_tcgen05_guardrail_trap_phase_invalid_during_alloc) ;  /* 0x0000006000947944 */ /* 0x020fea0003c00000 */
.L_x_62:
[----:B------:R-:W-:Y:S05]  /*33e0*/  WARPSYNC.ALL ;  /* 0x0000000000007948 */ /* 0x000fea0003800000 */
[----:B------:R-:W3:Y:S01]  /*33f0*/  S2UR UR5, SR_CgaCtaId ;  /* 0x00000000000579c3 */ /* 0x000ee20000008800 */
[----:B------:R-:W-:Y:S01]  /*3400*/  UMOV UR4, 0x400 ;  /* 0x0000040000047882 */ /* 0x000fe20000000000 */
[----:B------:R-:W-:-:S06]  /*3410*/  NOP ;  /* 0x0000000000007918 */ /* 0x000fcc0000000000 */
[----:B------:R-:W-:Y:S06]  /*3420*/  BAR.ARV 0x6, 0xa0 ;  /* 0x0182800000007b1d */ /* 0x000fec0000002000 */
[----:B------:R-:W4:Y:S01]  /*3430*/  LDCU UR6, c[0x0][0x38c] ;  /* 0x00007180ff0677ac */ /* 0x000f220008000800 */
[----:B------:R-:W-:Y:S01]  /*3440*/  LOP3.LUT R0, R0, 0xffff, RZ, 0xc0, !PT ;  /* 0x0000ffff00007812 */ /* 0x000fe200078ec0ff */
[----:B-1----:R-:W-:Y:S01]  /*3450*/  IMAD.MOV.U32 R9, RZ, RZ, 0x1 ;  /* 0x00000001ff097424 */ /* 0x002fe200078e00ff */
[----:B------:R-:W-:Y:S01]  /*3460*/  LOP3.LUT R8, R8, 0xffff, RZ, 0xc0, !PT ;  /* 0x0000ffff08087812 */ /* 0x000fe200078ec0ff */
[----:B------:R-:W-:Y:S01]  /*3470*/  UMOV UR18, URZ ;  /* 0x000000ff00127c82 */ /* 0x000fe20008000000 */
[----:B------:R-:W-:Y:S01]  /*3480*/  R2UR UR11, R0 ;  /* 0x00000000000b72ca */ /* 0x000fe200000e0000 */
[----:B------:R-:W-:Y:S01]  /*3490*/  UMOV UR17, URZ ;  /* 0x000000ff00117c82 */ /* 0x000fe20008000000 */
[----:B------:R-:W-:Y:S01]  /*34a0*/  R2UR UR12, R8 ;  /* 0x00000000080c72ca */ /* 0x000fe200000e0000 */
[----:B------:R-:W-:Y:S01]  /*34b0*/  IMAD.MOV.U32 R8, RZ, RZ, RZ ;  /* 0x000000ffff087224 */ /* 0x000fe200078e00ff */
[----:B------:R-:W-:Y:S01]  /*34c0*/  UMOV UR16, URZ ;  /* 0x000000ff00107c82 */ /* 0x000fe20008000000 */
[----:B---3--:R-:W-:-:S02]  /*34d0*/  ULEA UR5, UR5, UR4, 0x18 ;  /* 0x0000000405057291 */ /* 0x008fc4000f8ec0ff */
[----:B------:R-:W-:Y:S02]  /*34e0*/  UISETP.NE.AND UP2, UPT, UR9, URZ, UPT ;  /* 0x000000ff0900728c */ /* 0x000fe4000bf45270 */
[----:B------:R-:W-:Y:S02]  /*34f0*/  UIADD3 UR13, UPT, UPT, UR5, 0x4300, URZ ;  /* 0x00004300050d7890 */ /* 0x000fe4000fffe0ff */
[----:B------:R-:W-:Y:S02]  /*3500*/  UIADD3 UR20, UPT, UPT, UR5, 0xa300, URZ ;  /* 0x0000a30005147890 */ /* 0x000fe4000fffe0ff */
[----:B----4-:R-:W-:Y:S01]  /*3510*/  UIADD3 UR6, UPT, UPT, UR6, 0x3f, URZ ;  /* 0x0000003f06067890 */ /* 0x010fe2000fffe0ff */
[----:B--2---:R-:W1:Y:S01]  /*3520*/  LDS R2, [UR5+0x130] ;  /* 0x00013005ff027984 */ /* 0x004e620008000800 */
[----:B------:R-:W-:Y:S02]  /*3530*/  USHF.R.U32.HI UR13, URZ, 0x4, UR13 ;  /* 0x00000004ff0d7899 */ /* 0x000fe4000801160d */
[----:B------:R-:W-:-:S02]  /*3540*/  USHF.R.S32.HI UR4, URZ, 0x1f, UR6 ;  /* 0x0000001fff047899 */ /* 0x000fc40008011406 */
[----:B------:R-:W-:Y:S02]  /*3550*/  USHF.R.U32.HI UR20, URZ, 0x4, UR20 ;  /* 0x00000004ff147899 */ /* 0x000fe40008011614 */
[----:B------:R-:W-:Y:S02]  /*3560*/  ULEA.HI UR4, UR4, UR6, URZ, 0x6 ;  /* 0x0000000604047291 */ /* 0x000fe4000f8f30ff */
[----:B------:R-:W-:Y:S02]  /*3570*/  ULOP3.LUT UR13, UR13, 0x3fff, URZ, 0xc0, !UPT ;  /* 0x00003fff0d0d7892 */ /* 0x000fe4000f8ec0ff */
[----:B------:R-:W-:Y:S01]  /*3580*/  USHF.R.S32.HI UR4, URZ, 0x6, UR4 ;  /* 0x00000006ff047899 */ /* 0x000fe20008011404 */
[----:B------:R-:W-:Y:S01]  /*3590*/  UMOV UR28, 0x0 ;  /* 0x00000000001c7882 */ /* 0x000fe20000000000 */
[----:B------:R-:W-:Y:S02]  /*35a0*/  UMOV UR29, 0x8210010 ;  /* 0x08210010001d7882 */ /* 0x000fe40000000000 */
[----:B------:R-:W-:-:S02]  /*35b0*/  UISETP.LT.AND UP0, UPT, UR4, 0x1, UPT ;  /* 0x000000010400788c */ /* 0x000fc4000bf01270 */
[----:B------:R-:W-:Y:S02]  /*35c0*/  ULOP3.LUT UR20, UR20, 0x3fff, URZ, 0xc0, !UPT ;  /* 0x00003fff14147892 */ /* 0x000fe4000f8ec0ff */
[----:B------:R-:W-:Y:S02]  /*35d0*/  ULOP3.LUT UR13, UR13, 0x10000, URZ, 0xfc, !UPT ;  /* 0x000100000d0d7892 */ /* 0x000fe4000f8efcff */
[----:B------:R-:W-:Y:S01]  /*35e0*/  USEL UR19, UR4, 0x1, !UP0 ;  /* 0x0000000104137887 */ /* 0x000fe2000c000000 */
[----:B------:R-:W-:Y:S01]  /*35f0*/  UMOV UR26, 0x0 ;  /* 0x00000000001a7882 */ /* 0x000fe20000000000 */
[----:B------:R-:W-:Y:S01]  /*3600*/  UMOV UR27, 0x8210010 ;  /* 0x08210010001b7882 */ /* 0x000fe20000000000 */
[----:B------:R-:W-:Y:S01]  /*3610*/  UMOV UR24, 0x0 ;  /* 0x0000000000187882 */ /* 0x000fe20000000000 */
[----:B------:R-:W-:Y:S01]  /*3620*/  UMOV UR25, 0x8210010 ;  /* 0x0821001000197882 */ /* 0x000fe20000000000 */
[----:B------:R-:W-:Y:S01]  /*3630*/  UMOV UR22, 0x0 ;  /* 0x0000000000167882 */ /* 0x000fe20000000000 */
[----:B------:R-:W-:Y:S01]  /*3640*/  UMOV UR23, 0x8210010 ;  /* 0x0821001000177882 */ /* 0x000fe20000000000 */
[----:B-1----:R-:W-:-:S02]  /*3650*/  R2UR UR21, R2 ;  /* 0x00000000021572ca */ /* 0x002fc400000e0000 */
[----:B------:R-:W-:-:S13]  /*3660*/  CS2R R2, SRZ ;  /* 0x0000000000027805 */ /* 0x000fda000001ff00 */
.L_x_73:
[C---:B------:R-:W-:Y:S02]  /*3670*/  LEA R0, R8.reuse, UR5, 0x3 ;  /* 0x0000000508007c11 */ /* 0x040fe4000f8e18ff */
[----:B------:R-:W-:Y:S02]  /*3680*/  SHF.L.U32 R5, R3, 0x1f, RZ ;  /* 0x0000001f03057819 */ /* 0x000fe400000006ff */
[----:B------:R-:W-:Y:S02]  /*3690*/  LEA R4, R8, UR5, 0x4 ;  /* 0x0000000508047c11 */ /* 0x000fe4000f8e20ff */
[----:B------:R-:W1:Y:S02]  /*36a0*/  SYNCS.PHASECHK.TRANS64.TRYWAIT P0, [R0+URZ+0x80], R5 ;  /* 0x00008005000075a7 */ /* 0x000e6400080011ff */
[----:B-1-34-:R-:W-:Y:S05]  /*36b0*/  @!P0 BRA `(.L_x_66) ;  /* 0x0000005400dc8947 */ /* 0x01afea0003800000 */
.L_x_164:
[----:B-1----:R-:W1:Y:S01]  /*36c0*/  LDS.128 R4, [R4+0x110] ;  /* 0x0001100004047984 */ /* 0x002e620000000c00 */
[----:B------:R-:W-:Y:S02]  /*36d0*/  VIADD R0, R0, 0x90 ;  /* 0x0000009000007836 */ /* 0x000fe40000000000 */
[----:B------:R-:W-:Y:S01]  /*36e0*/  VIADD R8, R8, 0x1 ;  /* 0x0000000108087836 */ /* 0x000fe20000000000 */
[----:B------:R-:W-:Y:S01]  /*36f0*/  @!PT LDS RZ, [RZ] ;  /* 0x00000000fffff984 */ /* 0x000fe20000000800 */
[----:B------:R-:W-:Y:S01]  /*3700*/  @!PT LDS RZ, [RZ] ;  /* 0x00000000fffff984 */ /* 0x000fe20000000800 */
[----:B------:R-:W-:Y:S01]  /*3710*/  @!PT LDS RZ, [RZ] ;  /* 0x00000000fffff984 */ /* 0x000fe20000000800 */
[----:B------:R-:W-:Y:S01]  /*3720*/  @!PT LDS RZ, [RZ] ;  /* 0x00000000fffff984 */ /* 0x000fe20000000800 */
[----:B------:R2:W-:Y:S06]  /*3730*/  MEMBAR.ALL.CTA ;  /* 0x0000000000007992 */ /* 0x0005ec0000008000 */
[----:B--2---:R-:W2:Y:S01]  /*3740*/  FENCE.VIEW.ASYNC.S ;  /* 0x00000000000073c6 */ /* 0x004ea20000000000 */
[----:B------:R-:W-:-:S04]  /*3750*/  PRMT R0, RZ, 0x654, R0 ;  /* 0x00000654ff007816 */ /* 0x000fc80000000000 */
[----:B--2---:R2:W-:Y:S01]  /*3760*/  SYNCS.ARRIVE.TRANS64.RED.A1T0 RZ, [R0+URZ], RZ ;  /* 0x000000ff00ff79a7 */ /* 0x0045e200081004ff */
[----:B-1----:R-:W-:Y:S01]  /*3770*/  LOP3.LUT P1, RZ, R6, 0x1, RZ, 0xc0, !PT ;  /* 0x0000000106ff7812 */ /* 0x002fe2000782c0ff */
[----:B--2---:R-:W-:-:S12]  /*3780*/  BRA.U UP2, `(.L_x_67) ;  /* 0x0000000502087547 */ /* 0x004fd8000b800000 */
[----:B------:R-:W1:Y:S01]  /*3790*/  LDCU UR6, c[0x0][0x38c] ;  /* 0x00007180ff0677ac */ /* 0x000e620008000800 */
[----:B------:R-:W-:Y:S02]  /*37a0*/  PLOP3.LUT P2, PT, PT, PT, PT, 0x80, 0x8 ;  /* 0x000000000008781c */ /* 0x000fe40003f4f070 */
[----:B------:R-:W-:Y:S01]  /*37b0*/  SHF.L.U32 R5, R9, 0x1f, RZ ;  /* 0x0000001f09057819 */ /* 0x000fe200000006ff */
[----:B------:R-:W-:Y:S02]  /*37c0*/  ULEA UR7, UR18, UR5, 0x3 ;  /* 0x0000000512077291 */ /* 0x000fe4000f8e18ff */
[----:B------:R-:W-:Y:S02]  /*37d0*/  ULEA UR10, UR18, UR21, 0x6 ;  /* 0x00000015120a7291 */ /* 0x000fe4000f8e30ff */
[----:B-1----:R-:W-:-:S06]  /*37e0*/  UISETP.GE.AND UP0, UPT, UR6, 0x1, UPT ;  /* 0x000000010600788c */ /* 0x002fcc000bf06270 */
[----:B------:R-:W-:-:S05]  /*37f0*/  PLOP3.LUT P0, PT, PT, PT, UP0, 0x80, 0x8 ;  /* 0x000000000008781c */ /* 0x000fca0003f0f008 */
[----:B------:R-:W-:-:S08]  /*3800*/  @UP0 ULEA UR6, UR17, UR5, 0x3 ;  /* 0x0000000511060291 */ /* 0x000fd0000f8e18ff */
[----:B------:R-:W-:-:S04]  /*3810*/  @P0 SHF.L.U32 R0, R2, 0x1f, RZ ;  /* 0x0000001f02000819 */ /* 0x000fc800000006ff */
[----:B------:R1:W2:Y:S01]  /*3820*/  @P0 SYNCS.PHASECHK.TRANS64.TRYWAIT P2, [UR6], R0 ;  /* 0x00000000ff0005a7 */ /* 0x0002a20008041106 */
[----:B------:R-:W3:Y:S02]  /*3830*/  SYNCS.PHASECHK.TRANS64.TRYWAIT P0, [UR7+0xc0], R5 ;  /* 0x0000c005ff0075a7 */ /* 0x000ee40008001107 */
[----:B-123--:R-:W-:Y:S05]  /*3840*/  @!P0 BRA `(.L_x_68) ;  /* 0x00000054008c8947 */ /* 0x00efea0003800000 */
.L_x_166:
[----:B------:R-:W-:Y:S01]  /*3850*/  UMOV UR15, UR16 ;  /* 0x00000010000f7c82 */ /* 0x000fe20008000000 */
[----:B------:R-:W-:Y:S05]  /*3860*/  BRA.U !UP0, `(.L_x_69) ;  /* 0x0000000108c07547 */ /* 0x000fea000b800000 */
[----:B------:R-:W-:Y:S02]  /*3870*/  UIADD3 UR15, UPT, UPT, UR19, UR16, URZ ;  /* 0x00000010130f7290 */ /* 0x000fe4000fffe0ff */
[----:B------:R-:W-:Y:S01]  /*3880*/  UPLOP3.LUT UP3, UPT, UPT, UPT, UPT, 0x40, 0x4 ;  /* 0x000000000004789c */ /* 0x000fe20003f6e870 */
[----:B------:R-:W-:Y:S01]  /*3890*/  UMOV UR14, UR4 ;  /* 0x00000004000e7c82 */ /* 0x000fe20008000000 */
[----:B------:R-:W-:-:S09]  /*38a0*/  UMOV UR46, UR17 ;  /* 0x00000011002e7c82 */ /* 0x000fd20008000000 */
.L_x_72:
[----:B--2---:R-:W-:Y:S01]  /*38b0*/  ULEA UR6, UR46, UR5, 0x3 ;  /* 0x000000052e067291 */ /* 0x004fe2000f8e18ff */
[----:B---3--:R-:W-:Y:S11]  /*38c0*/  @P2 BRA `(.L_x_70) ;  /* 0x00000000000c2947 */ /* 0x008ff60003800000 */
[----:B-1----:R-:W-:Y:S04]  /*38d0*/  SHF.L.U32 R5, R2, 0x1f, RZ ;  /* 0x0000001f02057819 */ /* 0x002fe800000006ff */
[----:B------:R-:W1:Y:S02]  /*38e0*/  SYNCS.PHASECHK.TRANS64.TRYWAIT P0, [UR6], R5 ;  /* 0x00000005ff0075a7 */ /* 0x000e640008001106 */
[----:B-1----:R-:W-:Y:S05]  /*38f0*/  @!P0 BRA `(.L_x_71) ;  /* 0x0000005400788947 */ /* 0x002fea0003800000 */
.L_x_70:
[----:B------:R-:W-:Y:S01]  /*3900*/  UISETP.NE.AND UP0, UPT, UR14, 0x1, UPT ;  /* 0x000000010e00788c */ /* 0x000fe2000bf05270 */
[----:B------:R-:W-:Y:S01]  /*3910*/  PLOP3.LUT P2, PT, PT, PT, PT, 0x80, 0x8 ;  /* 0x000000000008781c */ /* 0x000fe20003f4f070 */
[----:B------:R-:W-:Y:S02]  /*3920*/  UIADD3 UR17, UPT, UPT, UR46, 0x1, URZ ;  /* 0x000000012e117890 */ /* 0x000fe4000fffe0ff */
[----:B------:R-:W-:Y:S02]  /*3930*/  ULEA UR32, UR46, UR20, 0x9 ;  /* 0x000000142e207291 */ /* 0x000fe4000f8e48ff */
[----:B------:R-:W-:Y:S01]  /*3940*/  UISETP.NE.AND UP1, UPT, UR17, 0x3, UPT ;  /* 0x000000031100788c */ /* 0x000fe2000bf25270 */
[----:B------:R-:W-:Y:S01]  /*3950*/  PLOP3.LUT P0, PT, PT, PT, UP0, 0x80, 0x8 ;  /* 0x000000000008781c */ /* 0x000fe20003f0f008 */
[----:B------:R-:W-:Y:S02]  /*3960*/  UIADD3 UR44, UPT, UPT, UR32, 0x80, URZ ;  /* 0x00000080202c7890 */ /* 0x000fe4000fffe0ff */
[----:B------:R-:W-:Y:S02]  /*3970*/  USEL UR31, URZ, 0x1, UP1 ;  /* 0x00000001ff1f7887 */ /* 0x000fe40008800000 */
[----:B------:R-:W-:Y:S02]  /*3980*/  USEL UR17, UR17, URZ, UP1 ;  /* 0x000000ff11117287 */ /* 0x000fe40008800000 */
[----:B------:R-:W-:Y:S02]  /*3990*/  UIADD3 UR40, UPT, UPT, UR32, 0x100, URZ ;  /* 0x0000010020287890 */ /* 0x000fe4000fffe0ff */
[----:B------:R-:W-:Y:S01]  /*39a0*/  @UP0 ULEA UR30, UR17, UR5, 0x3 ;  /* 0x00000005111e0291 */ /* 0x000fe2000f8e18ff */
[----:B------:R-:W-:Y:S01]  /*39b0*/  LOP3.LUT R2, R2, UR31, RZ, 0x3c, !PT ;  /* 0x0000001f02027c12 */ /* 0x000fe2000f8e3cff */
[----:B------:R-:W-:Y:S02]  /*39c0*/  UIADD3 UR36, UPT, UPT, UR32, 0x180, URZ ;  /* 0x0000018020247890 */ /* 0x000fe4000fffe0ff */
[----:B------:R-:W-:Y:S01]  /*39d0*/  UIADD3 UR6, UPT, UPT, UR6, 0x18, URZ ;  /* 0x0000001806067890 */ /* 0x000fe2000fffe0ff */
[----:B-1----:R-:W-:Y:S01]  /*39e0*/  @P0 SHF.L.U32 R0, R2, 0x1f, RZ ;  /* 0x0000001f02000819 */ /* 0x002fe200000006ff */
[----:B------:R-:W-:Y:S02]  /*39f0*/  UIADD3 UR16, UPT, UPT, UR16, 0x1, URZ ;  /* 0x0000000110107890 */ /* 0x000fe4000fffe0ff */
[----:B------:R-:W-:Y:S01]  /*3a00*/  UIADD3 UR14, UPT, UPT, UR14, -0x1, URZ ;  /* 0xffffffff0e0e7890 */ /* 0x000fe2000fffe0ff */
[----:B------:R2:W3:Y:S01]  /*3a10*/  @P0 SYNCS.PHASECHK.TRANS64.TRYWAIT P2, [UR30], R0 ;  /* 0x00000000ff0005a7 */ /* 0x0004e2000804111e */
[----:B------:R-:W-:Y:S02]  /*3a20*/  ULEA UR30, UR46, UR13, 0x9 ;  /* 0x0000000d2e1e7291 */ /* 0x000fe4000f8e48ff */
[----:B------:R-:W-:Y:S02]  /*3a30*/  UISETP.NE.AND UP0, UPT, UR16, UR15, UPT ;  /* 0x0000000f1000728c */ /* 0x000fe4000bf05270 */
[----:B------:R-:W-:Y:S02]  /*3a40*/  UIADD3 UR42, UPT, UPT, UR30, 0x2, URZ ;  /* 0x000000021e2a7890 */ /* 0x000fe4000fffe0ff */
[----:B------:R-:W-:Y:S02]  /*3a50*/  UIADD3 UR38, UPT, UPT, UR30, 0x4, URZ ;  /* 0x000000041e267890 */ /* 0x000fe4000fffe0ff */
[----:B------:R-:W-:Y:S01]  /*3a60*/  UIADD3 UR34, UPT, UPT, UR30, 0x6, URZ ;  /* 0x000000061e227890 */ /* 0x000fe2000fffe0ff */
[----:B------:R-:W-:Y:S01]  /*3a70*/  UMOV UR33, 0x40004040 ;  /* 0x4000404000217882 */ /* 0x000fe20000000000 */
[----:B------:R-:W-:Y:S01]  /*3a80*/  UMOV UR31, 0x40004040 ;  /* 0x40004040001f7882 */ /* 0x000fe20000000000 */
[----:B------:R-:W-:Y:S01]  /*3a90*/  UMOV UR45, 0x40004040 ;  /* 0x40004040002d7882 */ /* 0x000fe20000000000 */
[----:B------:R2:W-:Y:S01]  /*3aa0*/  UTCHMMA.2CTA gdesc[UR30], gdesc[UR32], tmem[UR10], tmem[UR28], idesc[UR29], UP3 ;  /* 0x00ff1c201e0075ea */ /* 0x0005e20009a0000a */
[----:B------:R-:W-:Y:S01]  /*3ab0*/  UPLOP3.LUT UP3, UPT, UPT, UPT, UPT, 0x80, 0x8 ;  /* 0x000000000008789c */ /* 0x000fe20003f6f070 */
[----:B------:R-:W-:Y:S01]  /*3ac0*/  UMOV UR43, 0x40004040 ;  /* 0x40004040002b7882 */ /* 0x000fe20000000000 */
[----:B------:R-:W-:Y:S01]  /*3ad0*/  UMOV UR41, 0x40004040 ;  /* 0x4000404000297882 */ /* 0x000fe20000000000 */
[----:B------:R2:W-:Y:S01]  /*3ae0*/  UTCHMMA.2CTA gdesc[UR42], gdesc[UR44], tmem[UR10], tmem[UR26], idesc[UR27], UPT ;  /* 0x00ff1a2c2a0075ea */ /* 0x0005e2000ba0000a */
[----:B------:R-:W-:Y:S01]  /*3af0*/  UMOV UR39, 0x40004040 ;  /* 0x4000404000277882 */ /* 0x000fe20000000000 */
[----:B------:R-:W-:Y:S01]  /*3b00*/  UMOV UR37, 0x40004040 ;  /* 0x4000404000257882 */ /* 0x000fe20000000000 */
[----:B------:R-:W-:Y:S01]  /*3b10*/  UMOV UR35, 0x40004040 ;  /* 0x4000404000237882 */ /* 0x000fe20000000000 */
[----:B------:R2:W-:Y:S01]  /*3b20*/  UTCHMMA.2CTA gdesc[UR38], gdesc[UR40], tmem[UR10], tmem[UR24], idesc[UR25], UPT ;  /* 0x00ff1828260075ea */ /* 0x0005e2000ba0000a */
[----:B------:R2:W-:Y:S01]  /*3b30*/  UTCHMMA.2CTA gdesc[UR34], gdesc[UR36], tmem[UR10], tmem[UR22], idesc[UR23], UPT ;  /* 0x00ff1624220075ea */ /* 0x0005e2000ba0000a */
[----:B------:R2:W-:Y:S01]  /*3b40*/  UTCBAR.2CTA.MULTICAST [UR6], URZ, UR12 ;  /* 0x000000ff060073e9 */ /* 0x0005e2000820080c */
[----:B------:R-:W-:Y:S01]  /*3b50*/  UMOV UR46, UR17 ;  /* 0x00000011002e7c82 */ /* 0x000fe20008000000 */
[----:B------:R-:W-:Y:S05]  /*3b60*/  BRA.U UP0, `(.L_x_72) ;  /* 0xfffffffd00507547 */ /* 0x000fea000b83ffff */
.L_x_69:
[----:B------:R-:W-:Y:S01]  /*3b70*/  UIADD3 UR7, UPT, UPT, UR7, 0xa0, URZ ;  /* 0x000000a007077890 */ /* 0x000fe2000fffe0ff */
[----:B------:R-:W-:-:S08]  /*3b80*/  UMOV UR16, UR15 ;  /* 0x0000000f00107c82 */ /* 0x000fd00008000000 */
[----:B------:R4:W-:Y:S01]  /*3b90*/  UTCBAR.2CTA.MULTICAST [UR7], URZ, UR11 ;  /* 0x000000ff070073e9 */ /* 0x0009e2000820080b */
[----:B------:R-:W-:Y:S02]  /*3ba0*/  NOP ;  /* 0x0000000000007918 */ /* 0x000fe40000000000 */
.L_x_67:
[----:B------:R-:W-:Y:S01]  /*3bb0*/  UIADD3 UR18, UPT, UPT, UR18, 0x1, URZ ;  /* 0x0000000112127890 */ /* 0x000fe2000fffe0ff */
[----:B------:R-:W-:-:S03]  /*3bc0*/  ISETP.NE.AND P0, PT, R8, 0x2, PT ;  /* 0x000000020800780c */ /* 0x000fc60003f05270 */
[----:B------:R-:W-:Y:S01]  /*3bd0*/  UISETP.NE.AND UP0, UPT, UR18, 0x4, UPT ;  /* 0x000000041200788c */ /* 0x000fe2000bf05270 */
[----:B-12---:R-:W-:Y:S02]  /*3be0*/  SEL R0, RZ, 0x1, P0 ;  /* 0x00000001ff007807 */ /* 0x006fe40000000000 */
[----:B------:R-:W-:Y:S01]  /*3bf0*/  SEL R8, R8, RZ, P0 ;  /* 0x000000ff08087207 */ /* 0x000fe20000000000 */
[----:B------:R-:W-:Y:S01]  /*3c00*/  USEL UR6, URZ, 0x1, UP0 ;  /* 0x00000001ff067887 */ /* 0x000fe20008000000 */
[----:B------:R-:W-:Y:S01]  /*3c10*/  LOP3.LUT R3, R3, R0, RZ, 0x3c, !PT ;  /* 0x0000000003037212 */ /* 0x000fe200078e3cff */
[----:B------:R-:W-:-:S04]  /*3c20*/  USEL UR18, UR18, URZ, UP0 ;  /* 0x000000ff12127287 */ /* 0x000fc80008000000 */
[----:B------:R-:W-:Y:S01]  /*3c30*/  LOP3.LUT R9, R9, UR6, RZ, 0x3c, !PT ;  /* 0x0000000609097c12 */ /* 0x000fe2000f8e3cff */
[----:B------:R-:W-:Y:S07]  /*3c40*/  @P1 BRA `(.L_x_73) ;  /* 0xfffffff800881947 */ /* 0x000fee000383ffff */
[----:B------:R-:W1:Y:S01]  /*3c50*/  S2UR UR4, SR_CgaCtaId ;  /* 0x00000000000479c3 */ /* 0x000e620000008800 */
[----:B------:R-:W-:Y:S01]  /*3c60*/  ELECT P0, URZ, PT ;  /* 0x0000000000ff782f */ /* 0x000fe20003800000 */
[----:B------:R-:W-:Y:S01]  /*3c70*/  HFMA2 R0, -RZ, RZ, 0, 5.9604644775390625e-08 ;  /* 0x00000001ff007431 */ /* 0x000fe200000001ff */
[----:B------:R-:W-:-:S05]  /*3c80*/  UMOV UR6, 0x40 ;  /* 0x0000004000067882 */ /* 0x000fca0000000000 */
[----:B------:R-:W-:Y:S01]  /*3c90*/  UVIRTCOUNT.DEALLOC.SMPOOL 0x80 ;  /* 0x000000800000784c */ /* 0x000fe20000000000 */
[----:B------:R-:W-:Y:S02]  /*3ca0*/  UISETP.NE.AND UP0, UPT, UR9, URZ, UPT ;  /* 0x000000ff0900728c */ /* 0x000fe4000bf05270 */
[----:B-1----:R-:W-:-:S09]  /*3cb0*/  ULEA UR4, UR4, UR6, 0x18 ;  /* 0x0000000604047291 */ /* 0x002fd2000f8ec0ff */
[----:B------:R1:W-:Y:S01]  /*3cc0*/  @P0 STS.U8 [UR4+0x1c], R0 ;  /* 0x00001c00ff000988 */ /* 0x0003e20008000004 */
[----:B------:R-:W-:Y:S05]  /*3cd0*/  BRA.U UP0, `(.L_x_74) ;  /* 0x0000000100a07547 */ /* 0x000fea000b800000 */
[----:B------:R-:W-:Y:S01]  /*3ce0*/  UIADD3 UR6, UPT, UPT, UR5, 0xc0, URZ ;  /* 0x000000c005067890 */ /* 0x000fe2000fffe0ff */
[----:B------:R-:W-:-:S03]  /*3cf0*/  SHF.L.U32 R3, R9, 0x1f, RZ ;  /* 0x0000001f09037819 */ /* 0x000fc600000006ff */
[----:B----4-:R-:W-:-:S09]  /*3d00*/  ULEA UR7, UR18, UR6, 0x3 ;  /* 0x0000000612077291 */ /* 0x010fd2000f8e18ff */
[----:B------:R-:W2:Y:S02]  /*3d10*/  SYNCS.PHASECHK.TRANS64.TRYWAIT P0, [UR7], R3 ;  /* 0x00000003ff0075a7 */ /* 0x000ea40008001107 */
[----:B--2---:R-:W-:Y:S05]  /*3d20*/  @!P0 BRA `(.L_x_75) ;  /* 0x0000005000848947 */ /* 0x004fea0003800000 */
.L_x_169:
        /* <DEDUP_REMOVED lines=9> */
.L_x_171:
        /* <DEDUP_REMOVED lines=9> */
.L_x_173:
[----:B------:R-:W-:-:S04]  /*3e50*/  UIADD3 UR9, UPT, UPT, UR9, 0x1, URZ ;  /* 0x0000000109097890 */ /* 0x000fc8000fffe0ff */
[----:B------:R-:W-:-:S04]  /*3e60*/  UISETP.NE.AND UP1, UPT, UR9, 0x4, UPT ;  /* 0x000000040900788c */ /* 0x000fc8000bf25270 */
[----:B------:R-:W-:Y:S02]  /*3e70*/  USEL UR7, URZ, 0x1, UP1 ;  /* 0x00000001ff077887 */ /* 0x000fe40008800000 */
[----:B------:R-:W-:-:S04]  /*3e80*/  USEL UR9, UR9, URZ, UP1 ;  /* 0x000000ff09097287 */ /* 0x000fc80008800000 */
[----:B------:R-:W-:Y:S01]  /*3e90*/  ULEA UR9, UR9, UR6, 0x3 ;  /* 0x0000000609097291 */ /* 0x000fe2000f8e18ff */
[----:B-1----:R-:W-:-:S04]  /*3ea0*/  LOP3.LUT R3, R2, UR7, RZ, 0x3c, !PT ;  /* 0x0000000702037c12 */ /* 0x002fc8000f8e3cff */
[----:B------:R-:W-:Y:S01]  /*3eb0*/  SHF.L.U32 R3, R3, 0x1f, RZ ;  /* 0x0000001f03037819 */ /* 0x000fe200000006ff */
[----:B------:R-:W-:-:S04]  /*3ec0*/  IMAD.U32 R0, RZ, RZ, UR9 ;  /* 0x00000009ff007e24 */ /* 0x000fc8000f8e00ff */
[----:B------:R1:W2:Y:S03]  /*3ed0*/  SYNCS.PHASECHK.TRANS64.TRYWAIT P0, [R0+URZ], R3 ;  /* 0x00000003000075a7 */ /* 0x0002a600080011ff */
[----:B--2---:R-:W-:Y:S05]  /*3ee0*/  @!P0 NANOSLEEP.SYNCS 0x989680 ;  /* 0x009896800000895d */ /* 0x004fea0003900000 */
[----:B------:R-:W2:Y:S02]  /*3ef0*/  @!P0 SYNCS.PHASECHK.TRANS64 P0, [R0+URZ], R3 ;  /* 0x00000003000085a7 */ /* 0x000ea400080010ff */
[----:B--2---:R-:W-:Y:S05]  /*3f00*/  @P0 BRA `(.L_x_78) ;  /* 0x0000000000200947 */ /* 0x004fea0003800000 */
.L_x_79:
[----:B--2---:R2:W4:Y:S02]  /*3f10*/  SYNCS.PHASECHK.TRANS64.TRYWAIT P0, [R0+URZ], R3 ;  /* 0x00000003000075a7 */ /* 0x00452400080011ff */
[----:B----4-:R-:W-:Y:S05]  /*3f20*/  @!P0 NANOSLEEP.SYNCS 0x989680 ;  /* 0x009896800000895d */ /* 0x010fea0003900000 */
[----:B------:R-:W4:Y:S02]  /*3f30*/  @!P0 SYNCS.PHASECHK.TRANS64 P0, [R0+URZ], R3 ;  /* 0x00000003000085a7 */ /* 0x000f2400080010ff */
[----:B----4-:R-:W-:Y:S05]  /*3f40*/  @!P0 BRA `(.L_x_79) ;  /* 0xfffffffc00f08947 */ /* 0x010fea000383ffff */
[----:B------:R-:W-:Y:S05]  /*3f50*/  BRA `(.L_x_78) ;  /* 0x00000000000c7947 */ /* 0x000fea0003800000 */
.L_x_74:
[----:B------:R-:W-:-:S04]  /*3f60*/  UIADD3 UR6, UPT, UPT, UR5, 0x100, URZ ;  /* 0x0000010005067890 */ /* 0x000fc8000fffe0ff */
[----:B------:R-:W-:-:S09]  /*3f70*/  UPRMT UR6, UR8, 0x654, UR6 ;  /* 0x0000065408067896 */ /* 0x000fd20008000006 */
[----:B------:R-:W-:Y:S03]  /*3f80*/  SYNCS.ARRIVE.TRANS64.RED.A1T0 RZ, [UR6], RZ ;  /* 0x000000ffffff79a7 */ /* 0x000fe60008100406 */
.L_x_78:
[----:B-12---:R-:W-:Y:S01]  /*3f90*/  SHF.L.U32 R3, RZ, 0x1f, RZ ;  /* 0x0000001fff037819 */ /* 0x006fe200000006ff */
[----:B------:R-:W-:Y:S01]  /*3fa0*/  UIADD3 UR6, UPT, UPT, UR5, 0x100, URZ ;  /* 0x0000010005067890 */ /* 0x000fe2000fffe0ff */
[----:B------:R-:W-:Y:S02]  /*3fb0*/  PLOP3.LUT P0, PT, PT, PT, UP0, 0x80, 0x8 ;  /* 0x000000000008781c */ /* 0x000fe40003f0f008 */
[----:B------:R-:W1:Y:S02]  /*3fc0*/  SYNCS.PHASECHK.TRANS64.TRYWAIT P1, [UR5+0x100], R3 ;  /* 0x00010003ff0075a7 */ /* 0x000e640008021105 */
[----:B-1----:R-:W-:Y:S09]  /*3fd0*/  @!P1 BRA `(.L_x_80) ;  /* 0x0000005000209947 */ /* 0x002ff20003800000 */
.L_x_175:
[----:B------:R-:W-:Y:S01]  /*3fe0*/  @!UP0 UPRMT UR6, UR8, 0x654, UR6 ;  /* 0x0000065408068896 */ /* 0x000fe20008000006 */
[----:B------:R-:W-:Y:S02]  /*3ff0*/  UMOV UR5, 0x1 ;  /* 0x0000000100057882 */ /* 0x000fe40000000000 */
[----:B------:R-:W-:-:S06]  /*4000*/  UMOV UR8, 0xffff ;  /* 0x0000ffff00087882 */ /* 0x000fcc0000000000 */
[----:B------:R-:W-:Y:S01]  /*4010*/  @!P0 SYNCS.ARRIVE.TRANS64.RED.A1T0 RZ, [UR6], RZ ;  /* 0x000000ffffff89a7 */ /* 0x000fe20008100406 */
[----:B------:R-:W-:Y:S01]  /*4020*/  NOP ;  /* 0x0000000000007918 */ /* 0x000fe20000000000 */
[----:B-1----:R-:W1:Y:S01]  /*4030*/  LDS R0, [UR4+0x14] ;  /* 0x00001404ff007984 */ /* 0x002e620008000800 */
[----:B------:R-:W-:-:S04]  /*4040*/  ULOP3.LUT UR6, UR21, 0xffff, URZ, 0xc0, !UPT ;  /* 0x0000ffff15067892 */ /* 0x000fc8000f8ec0ff */
[----:B------:R-:W-:-:S04]  /*4050*/  USHF.R.U32.HI UR6, URZ, 0x5, UR6 ;  /* 0x00000005ff067899 */ /* 0x000fc80008011606 */
[----:B------:R-:W-:Y:S02]  /*4060*/  USHF.L.U32 UR8, UR8, UR6, URZ ;  /* 0x0000000608087299 */ /* 0x000fe400080006ff */
[----:B------:R-:W-:-:S04]  /*4070*/  USHF.L.U32 UR5, UR5, UR6, URZ ;  /* 0x0000000605057299 */ /* 0x000fc800080006ff */
[----:B-1----:R-:W-:-:S04]  /*4080*/  LOP3.LUT R0, R0, UR8, RZ, 0xc0, !PT ;  /* 0x0000000800007c12 */ /* 0x002fc8000f8ec0ff */
[----:B------:R-:W-:-:S13]  /*4090*/  ISETP.NE.AND P0, PT, R0, UR8, PT ;  /* 0x0000000800007c0c */ /* 0x000fda000bf05270 */
[----:B------:R-:W-:Y:S05]  /*40a0*/  @P0 BRA `(.L_x_81) ;  /* 0x0000000000580947 */ /* 0x000fea0003800000 */
[----:B------:R-:W1:Y:S02]  /*40b0*/  LDS R0, [UR4+0x18] ;  /* 0x00001804ff007984 */ /* 0x000e640008000800 */
[----:B-1----:R-:W-:-:S04]  /*40c0*/  LOP3.LUT R0, R0, UR5, RZ, 0xc0, !PT ;  /* 0x0000000500007c12 */ /* 0x002fc8000f8ec0ff */
[----:B------:R-:W-:-:S13]  /*40d0*/  ISETP.NE.AND P0, PT, R0, UR5, PT ;  /* 0x0000000500007c0c */ /* 0x000fda000bf05270 */
[----:B------:R-:W-:Y:S05]  /*40e0*/  @P0 BRA `(.L_x_82) ;  /* 0x00000000003c0947 */ /* 0x000fea0003800000 */
[----:B------:R-:W1:Y:S01]  /*40f0*/  S2R R2, SR_LANEID ;  /* 0x0000000000027919 */ /* 0x000e620000000000 */
[----:B------:R-:W-:Y:S01]  /*4100*/  ULOP3.LUT UR8, URZ, UR8, URZ, 0x33, !UPT ;  /* 0x00000008ff087292 */ /* 0x000fe2000f8e33ff */
[----:B------:R-:W-:Y:S01]  /*4110*/  LOP3.LUT R4, RZ, UR5, RZ, 0x33, !PT ;  /* 0x00000005ff047c12 */ /* 0x000fe2000f8e33ff */
[----:B----4-:R-:W-:Y:S02]  /*4120*/  VOTEU.ANY UR7, UPT, PT ;  /* 0x0000000000077886 */ /* 0x010fe400038e0100 */
[----:B------:R-:W-:Y:S01]  /*4130*/  UFLO.U32 UR7, UR7 ;  /* 0x00000007000772bd */ /* 0x000fe200080e0000 */
[----:B------:R-:W2:Y:S01]  /*4140*/  REDUX UR5, R4 ;  /* 0x00000000040573c4 */ /* 0x000ea20000000000 */
[----:B------:R-:W-:-:S06]  /*4150*/  IMAD.U32 R0, RZ, RZ, UR8 ;  /* 0x00000008ff007e24 */ /* 0x000fcc000f8e00ff */
[----:B------:R4:W-:Y:S01]  /*4160*/  UTCATOMSWS.AND URZ, UR8 ;  /* 0x0000000800ff79e3 */ /* 0x0009e20008000000 */
[----:B------:R-:W3:Y:S01]  /*4170*/  REDUX UR6, R0 ;  /* 0x00000000000673c4 */ /* 0x000ee20000000000 */
[----:B-1----:R-:W-:Y:S01]  /*4180*/  ISETP.EQ.U32.AND P0, PT, R2, UR7, PT ;  /* 0x0000000702007c0c */ /* 0x002fe2000bf02070 */
[----:B--2---:R-:W-:Y:S01]  /*4190*/  IMAD.U32 R2, RZ, RZ, UR5 ;  /* 0x00000005ff027e24 */ /* 0x004fe2000f8e00ff */
[----:B---3--:R-:W-:-:S11]  /*41a0*/  MOV R3, UR6 ;  /* 0x0000000600037c02 */ /* 0x008fd60008000f00 */
[----:B------:R4:W-:Y:S04]  /*41b0*/  @P0 ATOMS.AND RZ, [UR4+0x14], R3 ;  /* 0x00001403ffff098c */ /* 0x0009e8000a800004 */
[----:B------:R4:W-:Y:S01]  /*41c0*/  @P0 ATOMS.AND RZ, [UR4+0x18], R2 ;  /* 0x00001802ffff098c */ /* 0x0009e2000a800004 */
[----:B------:R-:W-:Y:S05]  /*41d0*/  BRA `(.L_x_83) ;  /* 0x0000000000147947 */ /* 0x000fea0003800000 */
.L_x_82:
[----:B------:R-:W-:Y:S02]  /*41e0*/  MOV R2, 0x4200 ;  /* 0x0000420000027802 */ /* 0x000fe40000000f00 */
[----:B---345:R-:W-:Y:S05]  /*41f0*/  CALL.REL.NOINC `($__internal_0_$__cuda_sm10x_tcgen05_guardrail_trap_col_being_dealloced_not_returned_by_alloc) ;  /* 0x0000005400007944 */ /* 0x038fea0003c00000 */
[----:B------:R-:W-:Y:S05]  /*4200*/  BRA `(.L_x_83) ;  /* 0x0000000000087947 */ /* 0x000fea0003800000 */
.L_x_81:
[----:B------:R-:W-:Y:S02]  /*4210*/  MOV R2, 0x4230 ;  /* 0x0000423000027802 */ /* 0x000fe40000000f00 */
[----:B---345:R-:W-:Y:S05]  /*4220*/  CALL.REL.NOINC `($__internal_2_$__cuda_sm10x_tcgen05_guardrail_trap_unallocated_columns_being_dealloced) ;  /* 0x00000054000c7944 */ /* 0x038fea0003c00000 */
.L_x_83:
[----:B------:R-:W-:Y:S01]  /*4230*/  NOP ;  /* 0x0000000000007918 */ /* 0x000fe20000000000 */
[----:B----4-:R-:W-:Y:S05]  /*4240*/  EXIT ;  /* 0x000000000000794d */ /* 0x010fea0003800000 */
.L_x_54:
[----:B------:R-:W-:-:S09]  /*4250*/  UISETP.NE.OR UP5, UPT, UR10, 0x3, !UP5 ;  /* 0x000000030a00788c */ /* 0x000fd2000efa5670 */
[----:B------:R-:W-:Y:S05]  /*4260*/  BRA.U UP5, `(.L_x_84) ;  /* 0x0000001105787547 */ /* 0x000fea000b800000 */
[----:B------:R-:W1:Y:S01]  /*4270*/  LDC R0, c[0x0][0xb30] ;  /* 0x0002cc00ff007b82 */ /* 0x000e620000000800 */
[----:B------:R-:W2:Y:S01]  /*4280*/  LDCU.64 UR8, c[0x0][0x888] ;  /* 0x00011100ff0877ac */ /* 0x000ea20008000a00 */
[----:B------:R-:W-:Y:S02]  /*4290*/  HFMA2 R25, -RZ, RZ, 0, 0 ;  /* 0x00000000ff197431 */ /* 0x000fe400000001ff */
[----:B-----5:R-:W-:Y:S01]  /*42a0*/  IMAD.MOV.U32 R32, RZ, RZ, 0x1 ;  /* 0x00000001ff207424 */ /* 0x020fe200078e00ff */
[----:B------:R-:W-:Y:S01]  /*42b0*/  MOV R23, 0x1000 ;  /* 0x0000100000177802 */ /* 0x000fe20000000f00 */
[----:B------:R-:W3:Y:S01]  /*42c0*/  LDCU.64 UR4, c[0x0][0x890] ;  /* 0x00011200ff0477ac */ /* 0x000ee20008000a00 */
[----:B------:R-:W-:Y:S01]  /*42d0*/  IMAD.MOV.U32 R27, RZ, RZ, RZ ;  /* 0x000000ffff1b7224 */ /* 0x000fe200078e00ff */
[----:B------:R-:W4:Y:S01]  /*42e0*/  LDC R19, c[0x0][0x370] ;  /* 0x0000dc00ff137b82 */ /* 0x000f220000000800 */
[----:B------:R-:W-:Y:S01]  /*42f0*/  UMOV UR7, 0x400 ;  /* 0x0000040000077882 */ /* 0x000fe20000000000 */
[----:B------:R-:W-:-:S02]  /*4300*/  UPLOP3.LUT UP0, UPT, UPT, UPT, UPT, 0x40, 0x4 ;  /* 0x000000000004789c */ /* 0x000fc40003f0e870 */
[----:B------:R-:W-:-:S04]  /*4310*/  ULEA UR7, UR37, UR7, 0x18 ;  /* 0x0000000725077291 */ /* 0x000fc8000f8ec0ff */
[----:B------:R-:W4:Y:S01]  /*4320*/  LDC R2, c[0x0][0xb0c] ;  /* 0x0002c300ff027b82 */ /* 0x000f220000000800 */
[----:B------:R-:W-:Y:S02]  /*4330*/  UIADD3 UR13, UPT, UPT, UR7, 0x48, URZ ;  /* 0x00000048070d7890 */ /* 0x000fe4000fffe0ff */
[----:B--2---:R-:W-:Y:S02]  /*4340*/  UISETP.NE.U32.AND UP3, UPT, UR8, URZ, UPT ;  /* 0x000000ff0800728c */ /* 0x004fe4000bf65070 */
[----:B------:R-:W-:Y:S02]  /*4350*/  UIADD3 UR41, UPT, UPT, UR7, 0x30, URZ ;  /* 0x0000003007297890 */ /* 0x000fe4000fffe0ff */
[----:B---3--:R-:W-:Y:S01]  /*4360*/  UISETP.NE.U32.AND UP4, UPT, UR4, URZ, UPT ;  /* 0x000000ff0400728c */ /* 0x008fe2000bf85070 */
[----:B------:R-:W2:Y:S01]  /*4370*/  LDC R18, c[0x0][0xb20] ;  /* 0x0002c800ff127b82 */ /* 0x000ea20000000800 */
[----:B-1----:R-:W-:Y:S01]  /*4380*/  ISETP.NE.AND P1, PT, R0, 0x1, PT ;  /* 0x000000010000780c */ /* 0x002fe20003f25270 */
[----:B------:R-:W-:-:S02]  /*4390*/  UISETP.NE.AND.EX UP3, UPT, UR9, URZ, UPT, UP3 ;  /* 0x000000ff0900728c */ /* 0x000fc4000bf65330 */
[----:B------:R-:W-:Y:S02]  /*43a0*/  UIADD3 UR33, UPT, UPT, UR7, 0x38, URZ ;  /* 0x0000003807217890 */ /* 0x000fe4000fffe0ff */
[----:B------:R-:W-:Y:S02]  /*43b0*/  UIADD3 UR25, UPT, UPT, UR7, 0x40, URZ ;  /* 0x0000004007197890 */ /* 0x000fe4000fffe0ff */
[----:B------:R-:W1:Y:S01]  /*43c0*/  LDC.64 R36, c[0x0][0x348] ;  /* 0x0000d200ff247b82 */ /* 0x000e620000000a00 */
[----:B------:R-:W-:Y:S02]  /*43d0*/  UPRMT UR13, UR37, 0x654, UR13 ;  /* 0x00000654250d7896 */ /* 0x000fe4000800000d */
[----:B------:R-:W-:-:S05]  /*43e0*/  UISETP.NE.AND.EX UP4, UPT, UR5, URZ, UPT, UP4 ;  /* 0x000000ff0500728c */ /* 0x000fca000bf85340 */
[----:B------:R-:W3:Y:S08]  /*43f0*/  LDC.64 R16, c[0x0][0xb10] ;  /* 0x0002c400ff107b82 */ /* 0x000ef00000000a00 */
[----:B------:R-:W1:Y:S08]  /*4400*/  LDC.64 R6, c[0x0][0xb18] ;  /* 0x0002c600ff067b82 */ /* 0x000e700000000a00 */
[----:B------:R-:W1:Y:S08]  /*4410*/  LDC.64 R4, c[0x0][0xb28] ;  /* 0x0002ca00ff047b82 */ /* 0x000e700000000a00 */
[----:B--2-4-:R-:W1:Y:S02]  /*4420*/  LDC R22, c[0x0][0x374] ;  /* 0x0000dd00ff167b82 */ /* 0x014e640000000800 */
.L_x_95:
[----:B------:R-:W-:Y:S02]  /*4430*/  LEA R0, R27, UR7, 0x3 ;  /* 0x000000071b007c11 */ /* 0x000fe4000f8e18ff */
[----:B------:R-:W-:Y:S02]  /*4440*/  SHF.L.U32 R3, R25, 0x1f, RZ ;  /* 0x0000001f19037819 */ /* 0x000fe400000006ff */
[----:B------:R-:W-:Y:S02]  /*4450*/  LEA R28, R27, UR7, 0x4 ;  /* 0x000000071b1c7c11 */ /* 0x000fe4000f8e20ff */
[----:B--2---:R-:W2:Y:S02]  /*4460*/  SYNCS.PHASECHK.TRANS64.TRYWAIT P0, [R0+URZ+0x80], R3 ;  /* 0x00008003000075a7 */ /* 0x004ea400080011ff */
[----:B--2---:R-:W-:Y:S05]  /*4470*/  @!P0 BRA `(.L_x_85) ;  /* 0x0000004c00108947 */ /* 0x004fea0003800000 */
.L_x_176:
[----:B------:R-:W-:Y:S01]  /*4480*/  ISETP.GE.AND P0, PT, R26, 0x1, PT ;  /* 0x000000011a00780c */ /* 0x000fe20003f06270 */
[----:B------:R-:W4:Y:S01]  /*4490*/  LDS.128 R28, [R28+0x110] ;  /* 0x000110001c1c7984 */ /* 0x000f220000000c00 */
[----:B--2---:R-:W-:Y:S01]  /*44a0*/  VIADD R0, R0, 0x90 ;  /* 0x0000009000007836 */ /* 0x004fe20000000000 */
[----:B------:R-:W-:Y:S01]  /*44b0*/  @!PT LDS RZ, [RZ] ;  /* 0x00000000fffff984 */ /* 0x000fe20000000800 */
[----:B------:R-:W-:Y:S01]  /*44c0*/  @!PT LDS RZ, [RZ] ;  /* 0x00000000fffff984 */ /* 0x000fe20000000800 */
[----:B------:R-:W-:Y:S01]  /*44d0*/  @!PT LDS RZ, [RZ] ;  /* 0x00000000fffff984 */ /* 0x000fe20000000800 */
[----:B------:R-:W-:Y:S01]  /*44e0*/  @!PT LDS RZ, [RZ] ;  /* 0x00000000fffff984 */ /* 0x000fe20000000800 */
[----:B------:R2:W-:Y:S06]  /*44f0*/  MEMBAR.ALL.CTA ;  /* 0x0000000000007992 */ /* 0x0005ec0000008000 */
[----:B--2---:R-:W2:Y:S01]  /*4500*/  FENCE.VIEW.ASYNC.S ;  /* 0x00000000000073c6 */ /* 0x004ea20000000000 */
[----:B------:R-:W-:Y:S04]  /*4510*/  PRMT R0, RZ, 0x654, R0 ;  /* 0x00000654ff007816 */ /* 0x000fe80000000000 */
[----:B--2---:R2:W-:Y:S01]  /*4520*/  SYNCS.ARRIVE.TRANS64.RED.A1T0 RZ, [R0+URZ], RZ ;  /* 0x000000ff00ff79a7 */ /* 0x0045e200081004ff */
[----:B----4-:R-:W-:Y:S11]  /*4530*/  LOP3.LUT P3, RZ, R30, 0x1, RZ, 0xc0, !PT ;  /* 0x000000011eff7812 */ /* 0x010ff6000786c0ff */
[----:B------:R-:W-:Y:S02]  /*4540*/  @!UPT UIADD3 URZ, UPT, UPT, URZ, URZ, URZ ;  /* 0x000000fffffff290 */ /* 0x000fe4000fffe0ff */
[----:B------:R-:W-:Y:S02]  /*4550*/  @P3 MOV R13, R28 ;  /* 0x0000001c000d3202 */ /* 0x000fe40000000f00 */
[----:B------:R-:W-:Y:S01]  /*4560*/  @P3 LOP3.LUT R8, R29, 0xffff, RZ, 0xc0, !PT ;  /* 0x0000ffff1d083812 */ /* 0x000fe200078ec0ff */
[----:B--2---:R-:W-:Y:S06]  /*4570*/  @!P0 BRA `(.L_x_86) ;  /* 0x0000000000a48947 */ /* 0x004fec0003800000 */
[----:B-1----:R-:W-:Y:S01]  /*4580*/  IMAD.HI.U32 R33, R22, R7, RZ ;  /* 0x0000000716217227 */ /* 0x002fe200078e00ff */
[----:B------:R-:W-:Y:S02]  /*4590*/  ISETP.NE.AND P0, PT, R6, 0x1, PT ;  /* 0x000000010600780c */ /* 0x000fe40003f05270 */
[----:B------:R-:W-:Y:S01]  /*45a0*/  ISETP.NE.AND P2, PT, R26, 0x1, PT ;  /* 0x000000011a00780c */ /* 0x000fe20003f45270 */
[----:B---3--:R-:W-:Y:S01]  /*45b0*/  IMAD.HI.U32 R34, R19, R16, RZ ;  /* 0x0000001013227227 */ /* 0x008fe200078e00ff */
[----:B------:R-:W-:Y:S02]  /*45c0*/  SHF.R.U32.HI R33, RZ, R18, R33 ;  /* 0x00000012ff217219 */ /* 0x000fe40000011621 */
[----:B------:R-:W-:Y:S01]  /*45d0*/  ISETP.NE.AND P4, PT, R2, 0x1, PT ;  /* 0x000000010200780c */ /* 0x000fe20003f85270 */
[----:B------:R-:W-:Y:S01]  /*45e0*/  IMAD.HI.U32 R38, R13, R16, RZ ;  /* 0x000000100d267227 */ /* 0x000fe200078e00ff */
[----:B------:R-:W-:Y:S02]  /*45f0*/  SHF.R.U32.HI R34, RZ, R17, R34 ;  /* 0x00000011ff227219 */ /* 0x000fe40000011622 */
[----:B------:R-:W-:Y:S01]  /*4600*/  SEL R3, R22, R33, !P0 ;  /* 0x0000002116037207 */ /* 0x000fe20004000000 */
[C---:B------:R-:W-:Y:S01]  /*4610*/  IMAD.HI.U32 R33, R8.reuse, R7, RZ ;  /* 0x0000000708217227 */ /* 0x040fe200078e00ff */
[----:B------:R-:W-:Y:S02]  /*4620*/  SEL R11, R19, R34, !P4 ;  /* 0x00000022130b7207 */ /* 0x000fe40006000000 */
[----:B------:R-:W-:Y:S01]  /*4630*/  SHF.R.U32.HI R38, RZ, R17, R38 ;  /* 0x00000011ff267219 */ /* 0x000fe20000011626 */
[----:B------:R-:W-:Y:S01]  /*4640*/  IMAD.HI.U32 R40, R3, R4, RZ ;  /* 0x0000000403287227 */ /* 0x000fe200078e00ff */
[----:B------:R-:W-:Y:S03]  /*4650*/  SHF.R.U32.HI R33, RZ, R18, R33 ;  /* 0x00000012ff217219 */ /* 0x000fe60000011621 */
[----:B------:R-:W-:Y:S01]  /*4660*/  IMAD.HI.U32 R34, R11, R4, RZ ;  /* 0x000000040b227227 */ /* 0x000fe200078e00ff */
[----:B------:R-:W-:Y:S02]  /*4670*/  @P2 SHF.R.U32.HI R3, RZ, R5, R40 ;  /* 0x00000005ff032219 */ /* 0x000fe40000011628 */
[----:B------:R-:W-:Y:S02]  /*4680*/  SEL R9, R8, R33, !P0 ;  /* 0x0000002108097207 */ /* 0x000fe40004000000 */
[----:B------:R-:W-:Y:S01]  /*4690*/  @P2 SHF.R.U32.HI R11, RZ, R5, R34 ;  /* 0x00000005ff0b2219 */ /* 0x000fe20000011622 */
[C---:B------:R-:W-:Y:S01]  /*46a0*/  IMAD R10, R26.reuse, R3, RZ ;  /* 0x000000031a0a7224 */ /* 0x040fe200078e02ff */
[----:B------:R-:W-:Y:S01]  /*46b0*/  SEL R3, R13, R38, !P4 ;  /* 0x000000260d037207 */ /* 0x000fe20006000000 */
[C---:B------:R-:W-:Y:S03]  /*46c0*/  IMAD.HI.U32 R14, R9.reuse, R4, RZ ;  /* 0x00000004090e7227 */ /* 0x040fe600078e00ff */
[----:B------:R-:W-:Y:S01]  /*46d0*/  ISETP.GE.AND P0, PT, R9, R10, PT ;  /* 0x0000000a0900720c */ /* 0x000fe20003f06270 */
[C---:B------:R-:W-:Y:S01]  /*46e0*/  IMAD R12, R26.reuse, R11, RZ ;  /* 0x0000000b1a0c7224 */ /* 0x040fe200078e02ff */
[-C--:B------:R-:W-:Y:S04]  /*46f0*/  SHF.R.U32.HI R14, RZ, R5.reuse, R14 ;  /* 0x00000005ff0e7219 */ /* 0x080fe8000001160e */
[----:B------:R-:W-:Y:S02]  /*4700*/  ISETP.GE.OR P0, PT, R3, R12, P0 ;  /* 0x0000000c0300720c */ /* 0x000fe40000706670 */
[----:B------:R-:W-:Y:S05]  /*4710*/  SEL R15, R9, R14, !P2 ;  /* 0x0000000e090f7207 */ /* 0x000fea0005000000 */
[----:B------:R-:W-:Y:S04]  /*4720*/  IMAD.MOV R14, RZ, RZ, -R15 ;  /* 0x000000ffff0e7224 */ /* 0x000fe800078e0a0f */
[----:B------:R-:W-:Y:S02]  /*4730*/  IMAD R14, R26, R14, R9 ;  /* 0x0000000e1a0e7224 */ /* 0x000fe400078e0209 */
[C---:B------:R-:W-:Y:S05]  /*4740*/  @!P0 IMAD.HI.U32 R10, R3.reuse, R4, RZ ;  /* 0x00000004030a8227 */ /* 0x040fea00078e00ff */
[----:B------:R-:W-:Y:S04]  /*4750*/  @!P0 SHF.R.U32.HI R10, RZ, R5, R10 ;  /* 0x00000005ff0a8219 */ /* 0x000fe8000001160a */
[----:B------:R-:W-:Y:S01]  /*4760*/  @!P0 SEL R0, R3, R10, !P2 ;  /* 0x0000000a03008207 */ /* 0x000fe20005000000 */
[----:B------:R-:W-:Y:S03]  /*4770*/  IMAD.MOV R10, RZ, RZ, -R3 ;  /* 0x000000ffff0a7224 */ /* 0x000fe600078e0a03 */
[----:B------:R-:W-:Y:S01]  /*4780*/  @!P0 IADD3 R15, PT, PT, R15, -R0, RZ ;  /* 0x800000000f0f8210 */ /* 0x000fe20007ffe0ff */
[----:B------:R-:W-:Y:S01]  /*4790*/  @!P0 IMAD R0, R11, R14, R0 ;  /* 0x0000000e0b008224 */ /* 0x000fe200078e0200 */
[----:B------:R-:W-:Y:S01]  /*47a0*/  IADD3 R11, PT, PT, -R9, RZ, RZ ;  /* 0x000000ff090b7210 */ /* 0x000fe20007ffe1ff */
[----:B------:R-:W-:Y:S02]  /*47b0*/  IMAD R13, R2, R10, R13 ;  /* 0x0000000a020d7224 */ /* 0x000fe400078e020d */
[----:B------:R-:W-:Y:S02]  /*47c0*/  @!P0 IMAD R9, R15, R26, R3 ;  /* 0x0000001a0f098224 */ /* 0x000fe400078e0203 */
[----:B------:R-:W-:Y:S02]  /*47d0*/  @!P0 IMAD.MOV.U32 R3, RZ, RZ, R0 ;  /* 0x000000ffff038224 */ /* 0x000fe400078e0000 */
[----:B------:R-:W-:Y:S02]  /*47e0*/  IMAD R8, R6, R11, R8 ;  /* 0x0000000b06087224 */ /* 0x000fe400078e0208 */
[----:B------:R-:W-:Y:S02]  /*47f0*/  IMAD R13, R3, R2, R13 ;  /* 0x00000002030d7224 */ /* 0x000fe400078e020d */
[----:B------:R-:W-:Y:S02]  /*4800*/  IMAD R8, R9, R6, R8 ;  /* 0x0000000609087224 */ /* 0x000fe400078e0208 */
.L_x_86:
[----:B------:R-:W-:Y:S05]  /*4810*/  BRA.U UP0, `(.L_x_87) ;  /* 0x0000000100107547 */ /* 0x000fea000b800000 */
[----:B------:R-:W-:Y:S04]  /*4820*/  MOV R0, UR6 ;  /* 0x0000000600007c02 */ /* 0x000fe80008000f00 */
[----:B------:R-:W-:Y:S04]  /*4830*/  SHF.L.U32 R3, R0, 0x1f, RZ ;  /* 0x0000001f00037819 */ /* 0x000fe800000006ff */
[----:B------:R-:W2:Y:S02]  /*4840*/  SYNCS.PHASECHK.TRANS64.TRYWAIT P0, [UR7+0x78], R3 ;  /* 0x00007803ff0075a7 */ /* 0x000ea40008001107 */
[----:B--2---:R-:W-:Y:S05]  /*4850*/  @!P0 BRA `(.L_x_88) ;  /* 0x00000048002c8947 */ /* 0x004fea0003800000 */
.L_x_87:
[----:B------:R-:W-:Y:S02]  /*4860*/  R2UR UR42, R20 ;  /* 0x00000000142a72ca */ /* 0x000fe400000e0000 */
[----:B------:R-:W-:Y:S02]  /*4870*/  R2UR UR43, R21 ;  /* 0x00000000152b72ca */ /* 0x000fe400000e0000 */
[----:B------:R-:W-:Y:S02]  /*4880*/  ISETP.NE.U32.AND P2, PT, RZ, UR4, PT ;  /* 0x00000004ff007c0c */ /* 0x000fe4000bf45070 */
[----:B------:R-:W-:Y:S02]  /*4890*/  SHF.L.U32 R12, R32, 0x1f, RZ ;  /* 0x0000001f200c7819 */ /* 0x000fe400000006ff */
[----:B------:R-:W-:Y:S05]  /*48a0*/  ISETP.NE.AND.EX P2, PT, RZ, UR5, PT, P2 ;  /* 0x00000005ff007c0c */ /* 0x000fea000bf45320 */
[----:B------:R-:W-:Y:S02]  /*48b0*/  USHF.L.U32 UR42, UR42, 0x7, URZ ;  /* 0x000000072a2a7899 */ /* 0x000fe400080006ff */
[----:B------:R-:W-:Y:S01]  /*48c0*/  USHF.L.U32 UR43, UR43, 0x6, URZ ;  /* 0x000000062b2b7899 */ /* 0x000fe200080006ff */
[----:B------:R-:W-:Y:S11]  /*48d0*/  BRA.U !UP4, `(.L_x_89) ;  /* 0x000000010c347547 */ /* 0x000ff6000b800000 */
[----:B------:R-:W-:Y:S01]  /*48e0*/  UPLOP3.LUT UP1, UPT, UPT, UPT, UP3, 0x80, 0x8 ;  /* 0x000000000008789c */ /* 0x000fe20003f2f030 */
[----:B--2---:R-:W-:Y:S02]  /*48f0*/  HFMA2 R0, -RZ, RZ, 0, 5.9604644775390625e-08 ;  /* 0x00000001ff007431 */ /* 0x004fe400000001ff */
[----:B------:R-:W-:Y:S03]  /*4900*/  IMAD.MOV.U32 R59, RZ, RZ, 0x1 ;  /* 0x00000001ff3b7424 */ /* 0x000fe600078e00ff */
[----:B------:R-:W-:Y:S05]  /*4910*/  PLOP3.LUT P0, PT, PT, PT, UP1, 0x80, 0x8 ;  /* 0x000000000008781c */ /* 0x000fea0003f0f018 */
[----:B------:R-:W2:Y:S01]  /*4920*/  @UP1 LDCU.64 UR10, c[0x0][0x888] ;  /* 0x00011100ff0a17ac */ /* 0x000ea20008000a00 */
[----:B------:R-:W-:Y:S07]  /*4930*/  @UP1 UIMAD UR8, UR36, UR4, URZ ;  /* 0x00000004240812a4 */ /* 0x000fee000f8e02ff */
[----:B------:R-:W-:Y:S01]  /*4940*/  @!P0 PRMT R59, R0, 0x7610, R59 ;  /* 0x00007610003b8816 */ /* 0x000fe2000000003b */
[----:B--2---:R-:W-:Y:S03]  /*4950*/  @UP1 UIMAD.WIDE UR10, UR8, 0x4, UR10 ;  /* 0x00000004080a18a5 */ /* 0x004fe6000f8e020a */
[----:B------:R-:W2:Y:S03]  /*4960*/  @!UP1 LDCU UR8, c[0x0][0x880] ;  /* 0x00011000ff0897ac */ /* 0x000ea60008000800 */
[----:B------:R-:W-:Y:S01]  /*4970*/  IMAD.U32 R10, RZ, RZ, UR10 ;  /* 0x0000000aff0a7e24 */ /* 0x000fe2000f8e00ff */
[----:B------:R-:W-:Y:S05]  /*4980*/  MOV R11, UR11 ;  /* 0x0000000b000b7c02 */ /* 0x000fea0008000f00 */
[----:B------:R4:W5:Y:S02]  /*4990*/  @P0 LDG.E R35, desc[UR46][R10.64] ;  /* 0x0000002e0a230981 */ /* 0x000964000c1e1900 */
[----:B--2-4-:R-:W-:Y:S07]  /*49a0*/  @!P0 IMAD.U32 R35, RZ, RZ, UR8 ;  /* 0x00000008ff238e24 */ /* 0x014fee000f8e00ff */
.L_x_89:
[----:B-----5:R-:W-:Y:S01]  /*49b0*/  @!P2 FSETP.EQ.AND P0, PT, R35, RZ, PT ;  /* 0x000000ff2300a20b */ /* 0x020fe20003f02000 */
[----:B------:R-:W-:Y:S01]  /*49c0*/  @!UPT UIADD3 URZ, UPT, UPT, URZ, URZ, URZ ;  /* 0x000000fffffff290 */ /* 0x000fe2000fffe0ff */
[----:B------:R-:W-:Y:S11]  /*49d0*/  @!P2 BRA `(.L_x_90) ;  /* 0x000000000014a947 */ /* 0x000ff60003800000 */
[----:B------:R-:W-:Y:S02]  /*49e0*/  LOP3.LUT P2, RZ, R59, 0xff, RZ, 0xc0, !PT ;  /* 0x000000ff3bff7812 */ /* 0x000fe4000784c0ff */
[----:B------:R-:W-:Y:S04]  /*49f0*/  PLOP3.LUT P0, PT, PT, PT, UP1, 0x80, 0x8 ;  /* 0x000000000008781c */ /* 0x000fe80003f0f018 */
[----:B------:R-:W-:Y:S07]  /*4a00*/  PLOP3.LUT P0, PT, P0, PT, PT, 0x8, 0x80 ;  /* 0x000000000080781c */ /* 0x000fee000070e170 */
[----:B------:R-:W-:Y:S11]  /*4a10*/  @P2 FSETP.EQ.AND P0, PT, R35, RZ, PT ;  /* 0x000000ff2300220b */ /* 0x000ff60003f02000 */
[----:B------:R-:W-:Y:S02]  /*4a20*/  @!UPT UIADD3 URZ, UPT, UPT, URZ, URZ, URZ ;  /* 0x000000fffffff290 */ /* 0x000fe4000fffe0ff */
.L_x_90:
[----:B------:R-:W4:Y:S01]  /*4a30*/  SYNCS.PHASECHK.TRANS64.TRYWAIT P2, [UR7+0x50], R12 ;  /* 0x0000500cff0075a7 */ /* 0x000f220008041107 */
[----:B------:R-:W-:Y:S04]  /*4a40*/  ELECT P4, URZ, PT ;  /* 0x0000000000ff782f */ /* 0x000fe80003880000 */
[----:B------:R-:W-:Y:S11]  /*4a50*/  PLOP3.LUT P4, PT, P0, P4, PT, 0xf2, 0x2f ;  /* 0x00000000002f781c */ /* 0x000ff60000789e72 */
[----:B------:R-:W-:Y:S02]  /*4a60*/  @!UPT UIADD3 URZ, UPT, UPT, URZ, URZ, URZ ;  /* 0x000000fffffff290 */ /* 0x000fe4000fffe0ff */
[----:B-1----:R-:W-:Y:S05]  /*4a70*/  @!P4 IADD3 R9, P0, PT, R36, 0x580, RZ ;  /* 0x000005802409c810 */ /* 0x002fea0007f1e0ff */
[----:B--2---:R-:W-:Y:S01]  /*4a80*/  @!P4 IMAD.X R0, RZ, RZ, R37, P0 ;  /* 0x000000ffff00c224 */ /* 0x004fe200000e0625 */
[----:B----4-:R-:W-:Y:S07]  /*4a90*/  @!P2 BRA `(.L_x_91) ;  /* 0x0000004400b4a947 */ /* 0x010fee0003800000 */
.L_x_179:
[----:B------:R-:W-:Y:S01]  /*4aa0*/  @!P4 R2UR UR9, R9 ;  /* 0x000000000909c2ca */ /* 0x000fe200000e0000 */
[----:B------:R-:W-:Y:S01]  /*4ab0*/  VOTEU.ALL UP0, P4 ;  /* 0x0000000000ff7886 */ /* 0x000fe20002000000 */
[----:B------:R-:W-:Y:S01]  /*4ac0*/  @!P4 R2UR UR8, R0 ;  /* 0x000000000008c2ca */ /* 0x000fe200000e0000 */
[----:B------:R-:W-:Y:S01]  /*4ad0*/  VOTEU.ALL UP2, P4 ;  /* 0x0000000000ff7886 */ /* 0x000fe20002040000 */
[----:B------:R-:W-:Y:S01]  /*4ae0*/  UMOV UR16, 0x0 ;  /* 0x0000000000107882 */ /* 0x000fe20000000000 */
[----:B------:R-:W-:Y:S01]  /*4af0*/  UMOV UR17, 0x10000000 ;  /* 0x1000000000117882 */ /* 0x000fe20000000000 */
[----:B------:R-:W-:Y:S01]  /*4b00*/  @!UP0 UIADD3 UR40, UPT, UPT, UR7, 0x200, URZ ;  /* 0x0000020007288890 */ /* 0x000fe2000fffe0ff */
[----:B------:R-:W-:Y:S01]  /*4b10*/  @!P4 IMAD.MOV.U32 R0, RZ, RZ, 0x1000 ;  /* 0x00001000ff00c424 */ /* 0x000fe200078e00ff */
[----:B------:R-:W-:Y:S01]  /*4b20*/  UMOV UR44, UR36 ;  /* 0x00000024002c7c82 */ /* 0x000fe20008000000 */
[----:B------:R-:W-:Y:S01]  /*4b30*/  @!UP0 UIADD3 UR10, UPT, UPT, UR42, 0x40, URZ ;  /* 0x000000402a0a8890 */ /* 0x000fe2000fffe0ff */
[----:B------:R-:W-:Y:S01]  /*4b40*/  @!P4 IADD3 R9, P0, PT, R36, 0x580, RZ ;  /* 0x000005802409c810 */ /* 0x000fe20007f1e0ff */
[----:B------:R-:W-:Y:S01]  /*4b50*/  UMOV UR11, UR43 ;  /* 0x0000002b000b7c82 */ /* 0x000fe20008000000 */
[----:B------:R-:W-:Y:S01]  /*4b60*/  UMOV UR12, UR36 ;  /* 0x00000024000c7c82 */ /* 0x000fe20008000000 */
[----:B------:R-:W-:Y:S01]  /*4b70*/  IMAD.U32 R10, RZ, RZ, UR9 ;  /* 0x00000009ff0a7e24 */ /* 0x000fe2000f8e00ff */
[----:B------:R-:W-:Y:S01]  /*4b80*/  UMOV UR9, UR41 ;  /* 0x0000002900097c82 */ /* 0x000fe20008000000 */
[----:B------:R-:W-:Y:S01]  /*4b90*/  IMAD.U32 R11, RZ, RZ, UR8 ;  /* 0x00000008ff0b7e24 */ /* 0x000fe2000f8e00ff */
[----:B------:R-:W-:Y:S02]  /*4ba0*/  @!UP0 UIADD3 UR8, UPT, UPT, UR7, 0xa00, URZ ;  /* 0x00000a0007088890 */ /* 0x000fe4000fffe0ff */
[----:B------:R-:W-:Y:S01]  /*4bb0*/  @!P4 R2UR UR18, R10 ;  /* 0x000000000a12c2ca */ /* 0x000fe200000e0000 */
[----:B------:R-:W-:Y:S01]  /*4bc0*/  VOTEU.ALL UP0, P4 ;  /* 0x0000000000ff7886 */ /* 0x000fe20002000000 */
[----:B------:R-:W-:Y:S01]  /*4bd0*/  @!P4 R2UR UR19, R11 ;  /* 0x000000000b13c2ca */ /* 0x000fe200000e0000 */
[----:B------:R-:W-:Y:S11]  /*4be0*/  UPRMT UR14, UR37, 0x654, UR41 ;  /* 0x00000654250e7896 */ /* 0x000ff60008000029 */
[----:B------:R-:W-:Y:S01]  /*4bf0*/  @!UPT UIADD3 URZ, UPT, UPT, URZ, URZ, URZ ;  /* 0x000000fffffff290 */ /* 0x000fe2000fffe0ff */
[----:B------:R2:W-:Y:S01]  /*4c00*/  @!UP2 UTMALDG.3D [UR40], [UR18], desc[UR16] ;  /* 0x000010281200a5b4 */ /* 0x0005e20008011000 */
[----:B------:R2:W-:Y:S01]  /*4c10*/  @!UP0 UTMALDG.3D [UR8], [UR18], desc[UR16] ;  /* 0x00001008120085b4 */ /* 0x0005e20008011000 */
[----:B------:R4:W-:Y:S01]  /*4c20*/  @!P4 SYNCS.ARRIVE.TRANS64.RED.A0TR RZ, [UR7+0x30], R0 ;  /* 0x00003000ffffc9a7 */ /* 0x0009e20008300407 */
[----:B------:R-:W-:Y:S01]  /*4c30*/  SYNCS.ARRIVE.TRANS64.RED.A1T0 RZ, [UR14], RZ ;  /* 0x000000ffffff79a7 */ /* 0x000fe2000810040e */
[----:B----4-:R-:W-:Y:S01]  /*4c40*/  @!P4 IMAD.X R0, RZ, RZ, R37, P0 ;  /* 0x000000ffff00c224 */ /* 0x010fe200000e0625 */
[----:B------:R-:W4:Y:S02]  /*4c50*/  SYNCS.PHASECHK.TRANS64.TRYWAIT P2, [UR7+0x58], R12 ;  /* 0x0000580cff0075a7 */ /* 0x000f240008041107 */
[----:B--2-4-:R-:W-:Y:S05]  /*4c60*/  @!P2 BRA `(.L_x_92) ;  /* 0x000000440058a947 */ /* 0x014fea0003800000 */
.L_x_181:
        /* <DEDUP_REMOVED lines=8> */
[----:B------:R-:W-:Y:S01]  /*4cf0*/  @!UP0 UIADD3 UR32, UPT, UPT, UR7, 0x1200, URZ ;  /* 0x0000120007208890 */ /* 0x000fe2000fffe0ff */
[----:B------:R-:W-:Y:S01]  /*4d00*/  @!P4 IADD3 R21, P0, PT, R36, 0x580, RZ ;  /* 0x000005802415c810 */ /* 0x000fe20007f1e0ff */
[----:B------:R-:W-:Y:S01]  /*4d10*/  UMOV UR35, UR43 ;  /* 0x0000002b00237c82 */ /* 0x000fe20008000000 */
[----:B------:R-:W-:Y:S02]  /*4d20*/  @!UP0 UIADD3 UR10, UPT, UPT, UR42, 0x50, URZ ;  /* 0x000000502a0a8890 */ /* 0x000fe4000fffe0ff */
[----:B------:R-:W-:Y:S01]  /*4d30*/  IMAD.U32 R10, RZ, RZ, UR9 ;  /* 0x00000009ff0a7e24 */ /* 0x000fe2000f8e00ff */
[----:B------:R-:W-:Y:S01]  /*4d40*/  UMOV UR9, UR33 ;  /* 0x0000002100097c82 */ /* 0x000fe20008000000 */
[----:B------:R-:W-:Y:S01]  /*4d50*/  IMAD.U32 R11, RZ, RZ, UR8 ;  /* 0x00000008ff0b7e24 */ /* 0x000fe2000f8e00ff */
[----:B------:R-:W-:Y:S01]  /*4d60*/  @!UP0 UIADD3 UR8, UPT, UPT, UR7, 0x1a00, URZ ;  /* 0x00001a0007088890 */ /* 0x000fe2000fffe0ff */
[----:B------:R-:W-:Y:S01]  /*4d70*/  @!P4 IMAD.X R20, RZ, RZ, R37, P0 ;  /* 0x000000ffff14c224 */ /* 0x000fe200000e0625 */
[----:B------:R-:W-:Y:S01]  /*4d80*/  @!P4 R2UR UR18, R10 ;  /* 0x000000000a12c2ca */ /* 0x000fe200000e0000 */
[----:B------:R-:W-:Y:S01]  /*4d90*/  VOTEU.ALL UP0, P4 ;  /* 0x0000000000ff7886 */ /* 0x000fe20002000000 */
[----:B------:R-:W-:Y:S01]  /*4da0*/  @!P4 R2UR UR19, R11 ;  /* 0x000000000b13c2ca */ /* 0x000fe200000e0000 */
[----:B------:R-:W-:Y:S01]  /*4db0*/  UMOV UR11, UR43 ;  /* 0x0000002b000b7c82 */ /* 0x000fe20008000000 */
[----:B------:R-:W-:Y:S01]  /*4dc0*/  UMOV UR12, UR36 ;  /* 0x00000024000c7c82 */ /* 0x000fe20008000000 */
[----:B------:R-:W-:Y:S10]  /*4dd0*/  UPRMT UR14, UR37, 0x654, UR33 ;  /* 0x00000654250e7896 */ /* 0x000ff40008000021 */
[----:B------:R2:W-:Y:S01]  /*4de0*/  @!UP2 UTMALDG.3D [UR32], [UR18], desc[UR16] ;  /* 0x000010201200a5b4 */ /* 0x0005e20008011000 */
[----:B------:R2:W-:Y:S01]  /*4df0*/  @!UP0 UTMALDG.3D [UR8], [UR18], desc[UR16] ;  /* 0x00001008120085b4 */ /* 0x0005e20008011000 */
[----:B------:R2:W-:Y:S01]  /*4e00*/  @!P4 SYNCS.ARRIVE.TRANS64.RED.A0TR RZ, [UR7+0x38], R0 ;  /* 0x00003800ffffc9a7 */ /* 0x0005e20008300407 */
[----:B------:R-:W-:Y:S01]  /*4e10*/  SYNCS.ARRIVE.TRANS64.RED.A1T0 RZ, [UR14], RZ ;  /* 0x000000ffffff79a7 */ /* 0x000fe2000810040e */
[----:B------:R-:W4:Y:S02]  /*4e20*/  SYNCS.PHASECHK.TRANS64.TRYWAIT P2, [UR7+0x60], R12 ;  /* 0x0000600cff0075a7 */ /* 0x000f240008041107 */
[----:B--2-4-:R-:W-:Y:S05]  /*4e30*/  @!P2 BRA `(.L_x_93) ;  /* 0x0000004000fca947 */ /* 0x014fea0003800000 */
.L_x_183:
[----:B------:R-:W2:Y:S01]  /*4e40*/  LDC.64 R14, c[0x0][0xb10] ;  /* 0x0002c400ff0e7b82 */ /* 0x000ea20000000a00 */
[----:B------:R-:W-:Y:S01]  /*4e50*/  @!P4 R2UR UR9, R21 ;  /* 0x000000001509c2ca */ /* 0x000fe200000e0000 */
[----:B------:R-:W-:Y:S01]  /*4e60*/  VOTEU.ALL UP0, P4 ;  /* 0x0000000000ff7886 */ /* 0x000fe20002000000 */
[----:B------:R-:W-:Y:S01]  /*4e70*/  @!P4 R2UR UR8, R20 ;  /* 0x000000001408c2ca */ /* 0x000fe200000e0000 */
[----:B------:R-:W-:Y:S01]  /*4e80*/  VOTEU.ALL UP2, P4 ;  /* 0x0000000000ff7886 */ /* 0x000fe20002040000 */
[----:B------:R-:W-:Y:S03]  /*4e90*/  UMOV UR16, 0x0 ;  /* 0x0000000000107882 */ /* 0x000fe60000000000 */
[----:B------:R-:W4:Y:S01]  /*4ea0*/  LDC.64 R10, c[0x0][0xb18] ;  /* 0x0002c600ff0a7b82 */ /* 0x000f220000000a00 */
[----:B------:R-:W-:Y:S01]  /*4eb0*/  @!UP0 UIADD3 UR26, UPT, UPT, UR42, 0x20, URZ ;  /* 0x000000202a1a8890 */ /* 0x000fe2000fffe0ff */
[----:B------:R-:W-:Y:S01]  /*4ec0*/  @P3 SHF.R.U32.HI R24, RZ, 0x10, R29 ;  /* 0x00000010ff183819 */ /* 0x000fe2000001161d */
[----:B------:R-:W-:Y:S01]  /*4ed0*/  @!UP0 UIADD3 UR24, UPT, UPT, UR7, 0x2200, URZ ;  /* 0x0000220007188890 */ /* 0x000fe2000fffe0ff */
[----:B------:R-:W-:Y:S01]  /*4ee0*/  VIADD R27, R27, 0x1 ;  /* 0x000000011b1b7836 */ /* 0x000fe20000000000 */
[----:B------:R-:W-:Y:S03]  /*4ef0*/  UMOV UR17, 0x10000000 ;  /* 0x1000000000117882 */ /* 0x000fe60000000000 */
[----:B------:R-:W5:Y:S01]  /*4f00*/  @!P1 LDC R0, c[0x0][0xb20] ;  /* 0x0002c800ff009b82 */ /* 0x000f620000000800 */
[----:B------:R-:W-:Y:S01]  /*4f10*/  UMOV UR27, UR43 ;  /* 0x0000002b001b7c82 */ /* 0x000fe20008000000 */
[----:B------:R-:W-:Y:S01]  /*4f20*/  IMAD.U32 R20, RZ, RZ, UR9 ;  /* 0x00000009ff147e24 */ /* 0x000fe2000f8e00ff */
[----:B------:R-:W-:Y:S05]  /*4f30*/  UMOV UR28, UR36 ;  /* 0x00000024001c7c82 */ /* 0x000fea0008000000 */
[----:B-1----:R-:W1:Y:S01]  /*4f40*/  @!P1 LDC R3, c[0x0][0xb0c] ;  /* 0x0002c300ff039b82 */ /* 0x002e620000000800 */
[----:B------:R-:W-:Y:S01]  /*4f50*/  IMAD.U32 R21, RZ, RZ, UR8 ;  /* 0x00000008ff157e24 */ /* 0x000fe2000f8e00ff */
[----:B------:R-:W-:Y:S01]  /*4f60*/  @!UP0 UIADD3 UR10, UPT, UPT, UR42, 0x60, URZ ;  /* 0x000000602a0a8890 */ /* 0x000fe2000fffe0ff */
[----:B------:R-:W-:Y:S01]  /*4f70*/  @!P4 R2UR UR18, R20 ;  /* 0x000000001412c2ca */ /* 0x000fe200000e0000 */
[----:B------:R-:W-:Y:S01]  /*4f80*/  @!UP0 UIADD3 UR8, UPT, UPT, UR7, 0x2a00, URZ ;  /* 0x00002a0007088890 */ /* 0x000fe2000fffe0ff */
[----:B------:R-:W-:Y:S01]  /*4f90*/  @!P4 IMAD.MOV.U32 R20, RZ, RZ, 0x1000 ;  /* 0x00001000ff14c424 */ /* 0x000fe200078e00ff */
[----:B------:R-:W-:Y:S01]  /*4fa0*/  @!P4 R2UR UR19, R21 ;  /* 0x000000001513c2ca */ /* 0x000fe200000e0000 */
[----:B------:R-:W-:Y:S01]  /*4fb0*/  VOTEU.ALL UP0, P4 ;  /* 0x0000000000ff7886 */ /* 0x000fe20002000000 */
[----:B------:R-:W-:Y:S01]  /*4fc0*/  UMOV UR9, UR25 ;  /* 0x0000001900097c82 */ /* 0x000fe20008000000 */
[----:B------:R-:W-:Y:S01]  /*4fd0*/  UMOV UR11, UR43 ;  /* 0x0000002b000b7c82 */ /* 0x000fe20008000000 */
[----:B------:R-:W-:Y:S01]  /*4fe0*/  UMOV UR12, UR36 ;  /* 0x00000024000c7c82 */ /* 0x000fe20008000000 */
[----:B------:R-:W-:Y:S08]  /*4ff0*/  UPRMT UR14, UR37, 0x654, UR25 ;  /* 0x00000654250e7896 */ /* 0x000ff00008000019 */
[----:B------:R1:W-:Y:S02]  /*5000*/  @!UP2 UTMALDG.3D [UR24], [UR18], desc[UR16] ;  /* 0x000010181200a5b4 */ /* 0x0003e40008011000 */
[----:B-1----:R-:W-:Y:S01]  /*5010*/  @!P1 ISETP.NE.AND P2, PT, R3, 0x1, PT ;  /* 0x000000010300980c */ /* 0x002fe20003f45270 */
[C---:B--2---:R-:W-:Y:S01]  /*5020*/  @!P1 IMAD.HI.U32 R14, R13.reuse, R14, RZ ;  /* 0x0000000e0d0e9227 */ /* 0x044fe200078e00ff */
[----:B----4-:R-:W-:Y:S01]  /*5030*/  @!P1 ISETP.NE.AND P0, PT, R10, 0x1, PT ;  /* 0x000000010a00980c */ /* 0x010fe20003f05270 */
[----:B------:R1:W-:Y:S01]  /*5040*/  @!UP0 UTMALDG.3D [UR8], [UR18], desc[UR16] ;  /* 0x00001008120085b4 */ /* 0x0003e20008011000 */
[----:B------:R1:W-:Y:S01]  /*5050*/  @!P4 SYNCS.ARRIVE.TRANS64.RED.A0TR RZ, [UR7+0x40], R20 ;  /* 0x00004014ffffc9a7 */ /* 0x0003e20008300407 */
[C---:B------:R-:W-:Y:S01]  /*5060*/  @!P1 IMAD.HI.U32 R11, R8.reuse, R11, RZ ;  /* 0x0000000b080b9227 */ /* 0x040fe200078e00ff */
[----:B------:R-:W-:Y:S04]  /*5070*/  @!P1 SHF.R.U32.HI R14, RZ, R15, R14 ;  /* 0x0000000fff0e9219 */ /* 0x000fe8000001160e */
[----:B-----5:R-:W-:Y:S02]  /*5080*/  @!P1 SHF.R.U32.HI R9, RZ, R0, R11 ;  /* 0x00000000ff099219 */ /* 0x020fe4000001160b */
[----:B------:R-:W-:Y:S02]  /*5090*/  @!P1 SEL R14, R13, R14, !P2 ;  /* 0x0000000e0d0e9207 */ /* 0x000fe40005000000 */
[----:B------:R-:W-:Y:S05]  /*50a0*/  @!P1 SEL R9, R8, R9, !P0 ;  /* 0x0000000908099207 */ /* 0x000fea0004000000 */
[----:B------:R-:W-:Y:S01]  /*50b0*/  @!P1 IMAD.IADD R0, R9, 0x1, -R14 ;  /* 0x0000000109009824 */ /* 0x000fe200078e0a0e */
[----:B------:R-:W-:Y:S01]  /*50c0*/  SYNCS.ARRIVE.TRANS64.RED.A1T0 RZ, [UR14], RZ ;  /* 0x000000ffffff79a7 */ /* 0x000fe2000810040e */
[----:B------:R-:W-:Y:S02]  /*50d0*/  @!P1 IMAD.IADD R9, R14, 0x1, -R9 ;  /* 0x000000010e099824 */ /* 0x000fe400078e0a09 */
[----:B------:R-:W-:Y:S02]  /*50e0*/  @!P1 IMAD R13, R0, R3, R13 ;  /* 0x00000003000d9224 */ /* 0x000fe400078e020d */
[----:B------:R-:W-:Y:S01]  /*50f0*/  @!P1 IMAD R8, R9, R10, R8 ;  /* 0x0000000a09089224 */ /* 0x000fe200078e0208 */
[----:B------:R-:W2:Y:S02]  /*5100*/  SYNCS.PHASECHK.TRANS64.TRYWAIT P5, [UR7+0x68], R12 ;  /* 0x0000680cff0075a7 */ /* 0x000ea400080a1107 */
[----:B-12---:R-:W-:Y:S05]  /*5110*/  @!P5 BRA `(.L_x_94) ;  /* 0x00000040005cd947 */ /* 0x006fea0003800000 */
.L_x_185:
[----:B-1----:R-:W-:Y:S01]  /*5120*/  @!P4 IADD3 R3, P0, PT, R36, 0x580, RZ ;  /* 0x000005802403c810 */ /* 0x002fe20007f1e0ff */
[----:B------:R-:W-:Y:S01]  /*5130*/  VOTEU.ALL UP0, P4 ;  /* 0x0000000000ff7886 */ /* 0x000fe20002000000 */
[----:B------:R-:W-:Y:S01]  /*5140*/  VOTEU.ALL UP2, P4 ;  /* 0x0000000000ff7886 */ /* 0x000fe20002040000 */
[----:B------:R-:W-:Y:S01]  /*5150*/  UMOV UR14, 0x0 ;  /* 0x00000000000e7882 */ /* 0x000fe20000000000 */
[----:B------:R-:W-:Y:S01]  /*5160*/  @!P4 R2UR UR9, R3 ;  /* 0x000000000309c2ca */ /* 0x000fe200000e0000 */
[----:B------:R-:W-:Y:S01]  /*5170*/  @!P4 IMAD.X R0, RZ, RZ, R37, P0 ;  /* 0x000000ffff00c224 */ /* 0x000fe200000e0625 */
[----:B------:R-:W-:Y:S01]  /*5180*/  @!UP0 UIADD3 UR17, UPT, UPT, UR7, 0x48, URZ ;  /* 0x0000004807118890 */ /* 0x000fe2000fffe0ff */
[----:B------:R-:W-:Y:S01]  /*5190*/  ISETP.NE.AND P0, PT, R27, 0x2, PT ;  /* 0x000000021b00780c */ /* 0x000fe20003f05270 */
[----:B------:R-:W-:Y:S01]  /*51a0*/  @!UP0 UIADD3 UR18, UPT, UPT, UR42, 0x30, URZ ;  /* 0x000000302a128890 */ /* 0x000fe2000fffe0ff */
[----:B------:R-:W-:Y:S01]  /*51b0*/  LOP3.LUT R32, R32, 0x1, RZ, 0x3c, !PT ;  /* 0x0000000120207812 */ /* 0x000fe200078e3cff */
[----:B------:R-:W-:Y:S01]  /*51c0*/  @!UP0 UIADD3 UR16, UPT, UPT, UR7, 0x3200, URZ ;  /* 0x0000320007108890 */ /* 0x000fe2000fffe0ff */
[----:B------:R-:W-:Y:S01]  /*51d0*/  @!P4 R2UR UR8, R0 ;  /* 0x000000000008c2ca */ /* 0x000fe200000e0000 */
[----:B------:R-:W-:Y:S01]  /*51e0*/  UMOV UR15, 0x10000000 ;  /* 0x10000000000f7882 */ /* 0x000fe20000000000 */
[----:B------:R-:W-:Y:S01]  /*51f0*/  UMOV UR19, UR43 ;  /* 0x0000002b00137c82 */ /* 0x000fe20008000000 */
[----:B------:R-:W-:Y:S01]  /*5200*/  UMOV UR20, UR36 ;  /* 0x0000002400147c82 */ /* 0x000fe20008000000 */
[----:B------:R-:W-:Y:S01]  /*5210*/  @!UP0 UIADD3 UR10, UPT, UPT, UR42, 0x70, URZ ;  /* 0x000000702a0a8890 */ /* 0x000fe2000fffe0ff */
[----:B------:R-:W-:Y:S01]  /*5220*/  SEL R0, RZ, 0x1, P0 ;  /* 0x00000001ff007807 */ /* 0x000fe20000000000 */
[----:B------:R-:W-:Y:S01]  /*5230*/  IMAD.U32 R10, RZ, RZ, UR9 ;  /* 0x00000009ff0a7e24 */ /* 0x000fe2000f8e00ff */
[----:B------:R-:W-:Y:S01]  /*5240*/  UMOV UR11, UR43 ;  /* 0x0000002b000b7c82 */ /* 0x000fe20008000000 */
[----:B------:R-:W-:Y:S01]  /*5250*/  UMOV UR12, UR36 ;  /* 0x00000024000c7c82 */ /* 0x000fe20008000000 */
[----:B------:R-:W-:Y:S01]  /*5260*/  UMOV UR9, UR17 ;  /* 0x0000001100097c82 */ /* 0x000fe20008000000 */
[----:B------:R-:W-:Y:S01]  /*5270*/  @P3 R2UR UR36, R24 ;  /* 0x00000000182432ca */ /* 0x000fe200000e0000 */
[----:B------:R-:W-:Y:S01]  /*5280*/  IMAD.IADD R20, R8, 0x1, R58 ;  /* 0x0000000108147824 */ /* 0x000fe200078e023a */
[----:B------:R-:W-:Y:S01]  /*5290*/  @!P4 R2UR UR22, R10 ;  /* 0x000000000a16c2ca */ /* 0x000fe200000e0000 */
[----:B------:R-:W-:Y:S01]  /*52a0*/  IMAD.U32 R11, RZ, RZ, UR8 ;  /* 0x00000008ff0b7e24 */ /* 0x000fe2000f8e00ff */
[----:B------:R-:W-:Y:S01]  /*52b0*/  @!UP0 UIADD3 UR8, UPT, UPT, UR7, 0x3a00, URZ ;  /* 0x00003a0007088890 */ /* 0x000fe2000fffe0ff */
[----:B------:R-:W-:Y:S01]  /*52c0*/  LOP3.LUT R25, R25, R0, RZ, 0x3c, !PT ;  /* 0x0000000019197212 */ /* 0x000fe200078e3cff */
[----:B------:R-:W-:Y:S01]  /*52d0*/  VOTEU.ALL UP0, P4 ;  /* 0x0000000000ff7886 */ /* 0x000fe20002000000 */
[----:B------:R-:W-:Y:S01]  /*52e0*/  IMAD.IADD R21, R13, 0x1, R60 ;  /* 0x000000010d157824 */ /* 0x000fe200078e023c */
[----:B------:R-:W-:Y:S02]  /*52f0*/  @!P4 R2UR UR23, R11 ;  /* 0x000000000b17c2ca */ /* 0x000fe400000e0000 */
[----:B------:R-:W-:Y:S11]  /*5300*/  SEL R27, R27, RZ, P0 ;  /* 0x000000ff1b1b7207 */ /* 0x000ff60000000000 */
[----:B------:R2:W-:Y:S01]  /*5310*/  @!UP2 UTMALDG.3D [UR16], [UR22], desc[UR14] ;  /* 0x00000e101600a5b4 */ /* 0x0005e20008011000 */
[----:B------:R2:W-:Y:S01]  /*5320*/  @!UP0 UTMALDG.3D [UR8], [UR22], desc[UR14] ;  /* 0x00000e08160085b4 */ /* 0x0005e20008011000 */
[----:B------:R2:W-:Y:S01]  /*5330*/  @!P4 SYNCS.ARRIVE.TRANS64.RED.A0TR RZ, [UR7+0x48], R23 ;  /* 0x00004817ffffc9a7 */ /* 0x0005e20008300407 */
[----:B------:R-:W-:Y:S01]  /*5340*/  UPLOP3.LUT UP0, UPT, UPT, UPT, UPT, 0x80, 0x8 ;  /* 0x000000000008789c */ /* 0x000fe20003f0f070 */
[----:B------:R-:W-:Y:S01]  /*5350*/  SYNCS.ARRIVE.TRANS64.RED.A1T0 RZ, [UR13], RZ ;  /* 0x000000ffffff79a7 */ /* 0x000fe2000810040d */
[----:B------:R-:W-:Y:S09]  /*5360*/  @P3 BRA `(.L_x_95) ;  /* 0xfffffff000303947 */ /* 0x000ff2000383ffff */
[----:B------:R-:W-:-:S04]  /*5370*/  SHF.L.U32 R3, R32, 0x1f, RZ ;  /* 0x0000001f20037819 */ /* 0x000fc800000006ff */
[----:B------:R-:W1:Y:S02]  /*5380*/  SYNCS.PHASECHK.TRANS64.TRYWAIT P0, [UR7+0x50], R3 ;  /* 0x00005003ff0075a7 */ /* 0x000e640008001107 */
[----:B-1----:R-:W-:Y:S05]  /*5390*/  @!P0 BRA `(.L_x_96) ;  /* 0x0000003c00d48947 */ /* 0x002fea0003800000 */
.L_x_187:
[----:B------:R-:W4:Y:S02]  /*53a0*/  SYNCS.PHASECHK.TRANS64.TRYWAIT P0, [UR7+0x58], R3 ;  /* 0x00005803ff0075a7 */ /* 0x000f240008001107 */
[----:B----4-:R-:W-:Y:S05]  /*53b0*/  @!P0 BRA `(.L_x_97) ;  /* 0x0000003c00e48947 */ /* 0x010fea0003800000 */
.L_x_189:
[----:B------:R-:W4:Y:S02]  /*53c0*/  SYNCS.PHASECHK.TRANS64.TRYWAIT P0, [UR7+0x60], R3 ;  /* 0x00006003ff0075a7 */ /* 0x000f240008001107 */
[----:B----4-:R-:W-:Y:S05]  /*53d0*/  @!P0 BRA `(.L_x_98) ;  /* 0x0000003c00f48947 */ /* 0x010fea0003800000 */
.L_x_191:
[----:B-1----:R-:W-:-:S07]  /*53e0*/  MOV R0, UR7 ;  /* 0x0000000700007c02 */ /* 0x002fce0008000f00 */
.L_x_99:
[----:B-1----:R-:W-:-:S04]  /*53f0*/  SHF.L.U32 R3, R32, 0x1f, RZ ;  /* 0x0000001f20037819 */ /* 0x002fc800000006ff */
[----:B------:R1:W4:Y:S03]  /*5400*/  SYNCS.PHASECHK.TRANS64.TRYWAIT P0, [R0+URZ+0x68], R3 ;  /* 0x00006803000075a7 */ /* 0x00032600080011ff */
[----:B----4-:R-:W-:Y:S05]  /*5410*/  @!P0 NANOSLEEP.SYNCS 0x989680 ;  /* 0x009896800000895d */ /* 0x010fea0003900000 */
[----:B------:R-:W4:Y:S02]  /*5420*/  @!P0 SYNCS.PHASECHK.TRANS64 P0, [R0+URZ+0x68], R3 ;  /* 0x00006803000085a7 */ /* 0x000f2400080010ff */
[----:B--2-4-:R-:W-:Y:S05]  /*5430*/  @P0 EXIT ;  /* 0x000000000000094d */ /* 0x014fea0003800000 */
[----:B------:R-:W-:Y:S05]  /*5440*/  BRA `(.L_x_99) ;  /* 0xfffffffc00e87947 */ /* 0x000fea000383ffff */
.L_x_84:
[----:B------:R-:W-:-:S06]  /*5450*/  UISETP.GE.AND UP0, UPT, UR10, 0x4, UPT ;  /* 0x000000040a00788c */ /* 0x000fcc000bf06270 */
[----:B------:R-:W-:-:S13]  /*5460*/  PLOP3.LUT P0, PT, PT, PT, UP0, 0x80, 0x8 ;  /* 0x000000000008781c */ /* 0x000fda0003f0f008 */
[----:B------:R-:W-:Y:S05]  /*5470*/  @!P0 EXIT ;  /* 0x000000000000894d */ /* 0x000fea0003800000 */
[----:B------:R-:W-:Y:S01]  /*5480*/  BAR.SYNC.DEFER_BLOCKING 0x6, 0xa0 ;  /* 0x0182800000007b1d */ /* 0x000fe20000010000 */
[----:B------:R-:W-:Y:S02]  /*5490*/  IMAD.SHL.U32 R4, R66, 0x200000, RZ ;  /* 0x0020000042047824 */ /* 0x000fe400078e00ff */
[----:B------:R-:W-:Y:S02]  /*54a0*/  HFMA2 R71, -RZ, RZ, 0, 5.9604644775390625e-08 ;  /* 0x00000001ff477431 */ /* 0x000fe400000001ff */
[C---:B------:R-:W-:Y:S01]  /*54b0*/  IMAD.SHL.U32 R65, R72.reuse, 0x10, RZ ;  /* 0x0000001048417824 */ /* 0x040fe200078e00ff */
[----:B------:R-:W-:Y:S01]  /*54c0*/  MOV R69, RZ ;  /* 0x000000ff00457202 */ /* 0x000fe20000000f00 */
[----:B------:R-:W-:Y:S01]  /*54d0*/  IMAD.U32 R33, R72, 0x10000, RZ ;  /* 0x0001000048217824 */ /* 0x000fe200078e00ff */
[----:B------:R-:W-:Y:S01]  /*54e0*/  UMOV UR48, 0x400 ;  /* 0x0000040000307882 */ /* 0x000fe20000000000 */
[----:B------:R-:W1:Y:S01]  /*54f0*/  LDC R63, c[0x0][0x370] ;  /* 0x0000dc00ff3f7b82 */ /* 0x000e620000000800 */
[----:B------:R-:W-:Y:S01]  /*5500*/  ULEA UR48, UR37, UR48, 0x18 ;  /* 0x0000003025307291 */ /* 0x000fe2000f8ec0ff */
[----:B------:R-:W-:Y:S01]  /*5510*/  LOP3.LUT R4, R4, 0x200000, RZ, 0xc0, !PT ;  /* 0x0020000004047812 */ /* 0x000fe200078ec0ff */
[----:B------:R-:W-:Y:S01]  /*5520*/  IMAD.SHL.U32 R64, R72, 0x2, RZ ;  /* 0x0000000248407824 */ /* 0x000fe200078e00ff */
[C---:B------:R-:W-:Y:S01]  /*5530*/  LOP3.LUT R5, R65.reuse, 0x40, RZ, 0xc0, !PT ;  /* 0x0000004041057812 */ /* 0x040fe200078ec0ff */
[----:B------:R-:W-:Y:S01]  /*5540*/  IMAD.SHL.U32 R3, R66, 0x200, RZ ;  /* 0x0000020042037824 */ /* 0x000fe200078e00ff */
[----:B------:R-:W-:Y:S01]  /*5550*/  LOP3.LUT R2, R65, 0x5b0, RZ, 0xc0, !PT ;  /* 0x000005b041027812 */ /* 0x000fe200078ec0ff */
[----:B------:R-:W-:Y:S01]  /*5560*/  UIADD3 UR4, UPT, UPT, UR48, 0x200, URZ ;  /* 0x0000020030047890 */ /* 0x000fe2000fffe0ff */
[----:B------:R-:W2:Y:S01]  /*5570*/  LDC R28, c[0x0][0xb0c] ;  /* 0x0002c300ff1c7b82 */ /* 0x000ea20000000800 */
[----:B------:R-:W-:Y:S01]  /*5580*/  LOP3.LUT R33, R4, 0x400000, R33, 0xf8, !PT ;  /* 0x0040000004217812 */ /* 0x000fe200078ef821 */
[----:B------:R-:W-:Y:S01]  /*5590*/  IMAD.MOV.U32 R30, RZ, RZ, RZ ;  /* 0x000000ffff1e7224 */ /* 0x000fe200078e00ff */
[----:B------:R-:W-:Y:S01]  /*55a0*/  LOP3.LUT R64, R5, 0x8, R64, 0xf8, !PT ;  /* 0x0000000805407812 */ /* 0x000fe200078ef840 */
[----:B------:R-:W-:Y:S01]  /*55b0*/  IMAD.MOV.U32 R70, RZ, RZ, RZ ;  /* 0x000000ffff467224 */ /* 0x000fe200078e00ff */
[----:B------:R-:W-:Y:S01]  /*55c0*/  LOP3.LUT R3, R2, 0x200, R3, 0xf8, !PT ;  /* 0x0000020002037812 */ /* 0x000fe200078ef803 */
[----:B------:R-:W-:Y:S01]  /*55d0*/  IMAD.MOV.U32 R76, RZ, RZ, RZ ;  /* 0x000000ffff4c7224 */ /* 0x000fe200078e00ff */
[----:B------:R-:W-:Y:S01]  /*55e0*/  LOP3.LUT P0, RZ, R65, 0x40, RZ, 0xc0, !PT ;  /* 0x0000004041ff7812 */ /* 0x000fe2000780c0ff */
[----:B------:R-:W3:Y:S01]  /*55f0*/  LDC R61, c[0x0][0xb20] ;  /* 0x0002c800ff3d7b82 */ /* 0x000ee20000000800 */
[----:B------:R-:W4:Y:S01]  /*5600*/  LDS R0, [UR48+0x130] ;  /* 0x00013030ff007984 */ /* 0x000f220008000800 */
[----:B------:R-:W-:Y:S01]  /*5610*/  LOP3.LUT R64, R3, R64, RZ, 0xfc, !PT ;  /* 0x0000004003407212 */ /* 0x000fe200078efcff */
[----:B------:R-:W-:Y:S01]  /*5620*/  IMAD.U32 R67, RZ, RZ, UR4 ;  /* 0x00000004ff437e24 */ /* 0x000fe2000f8e00ff */
[----:B------:R-:W-:Y:S01]  /*5630*/  LOP3.LUT R72, R72, 0x60, RZ, 0xc0, !PT ;  /* 0x0000006048487812 */ /* 0x000fe200078ec0ff */
[----:B------:R-:W1:Y:S03]  /*5640*/  LDCU.64 UR52, c[0x0][0x348] ;  /* 0x00006900ff3477ac */ /* 0x000e660008000a00 */
[----:B------:R-:W1:Y:S01]  /*5650*/  LDC R27, c[0x0][0xb30] ;  /* 0x0002cc00ff1b7b82 */ /* 0x000e620000000800 */
[----:B------:R-:W1:Y:S01]  /*5660*/  LDCU.64 UR38, c[0x0][0x888] ;  /* 0x00011100ff2677ac */ /* 0x000e620008000a00 */
[----:B------:R-:W1:Y:S06]  /*5670*/  LDCU.64 UR44, c[0x0][0x890] ;  /* 0x00011200ff2c77ac */ /* 0x000e6c0008000a00 */
[----:B------:R-:W1:Y:S01]  /*5680*/  LDC.64 R56, c[0x0][0xb10] ;  /* 0x0002c400ff387b82 */ /* 0x000e620000000a00 */
[----:B------:R-:W-:Y:S01]  /*5690*/  UMOV UR49, URZ ;  /* 0x000000ff00317c82 */ /* 0x000fe20008000000 */
[----:B------:R-:W-:-:S06]  /*56a0*/  UMOV UR51, URZ ;  /* 0x000000ff00337c82 */ /* 0x000fcc0008000000 */
[----:B------:R-:W1:Y:S08]  /*56b0*/  LDC.64 R24, c[0x0][0xb18] ;  /* 0x0002c600ff187b82 */ /* 0x000e700000000a00 */
[----:B------:R-:W1:Y:S08]  /*56c0*/  LDC.64 R22, c[0x0][0xb28] ;  /* 0x0002ca00ff167b82 */ /* 0x000e700000000a00 */
[----:B------:R-:W1:Y:S01]  /*56d0*/  LDC.64 R54, c[0x0][0x8b0] ;  /* 0x00022c00ff367b82 */ /* 0x000e620000000a00 */
[----:B----4-:R-:W-:Y:S01]  /*56e0*/  IMAD.IADD R33, R0, 0x1, R33 ;  /* 0x0000000100217824 */ /* 0x010fe200078e0221 */
[----:B------:R-:W-:-:S06]  /*56f0*/  P2R R0, PR, RZ, 0x1 ;  /* 0x00000001ff007803 */ /* 0x000fcc0000000000 */
[----:B------:R-:W4:Y:S08]  /*5700*/  LDC.64 R52, c[0x0][0x8a8] ;  /* 0x00022a00ff347b82 */ /* 0x000f300000000a00 */
[----:B--23--:R-:W1:Y:S02]  /*5710*/  LDC R62, c[0x0][0x374] ;  /* 0x0000dd00ff3e7b82 */ /* 0x00ce640000000800 */
.L_x_143:
[C---:B------:R-:W-:Y:S02]  /*5720*/  LEA R0, R76.reuse, UR48, 0x3 ;  /* 0x000000304c007c11 */ /* 0x040fe4000f8e18ff */
[----:B------:R-:W-:Y:S02]  /*5730*/  SHF.L.U32 R3, R69, 0x1f, RZ ;  /* 0x0000001f45037819 */ /* 0x000fe400000006ff */
[----:B------:R-:W-:Y:S02]  /*5740*/  LEA R16, R76, UR48, 0x4 ;  /* 0x000000304c107c11 */ /* 0x000fe4000f8e20ff */
[----:B--2---:R-:W2:Y:S02]  /*5750*/  SYNCS.PHASECHK.TRANS64.TRYWAIT P0, [R0+URZ+0x80], R3 ;  /* 0x00008003000075a7 */ /* 0x004ea400080011ff */
[----:B--2---:R-:W-:Y:S05]  /*5760*/  @!P0 BRA `(.L_x_100) ;  /* 0x0000003c00288947 */ /* 0x004fea0003800000 */
.L_x_192:
[----:B------:R-:W3:Y:S01]  /*5770*/  LDC.64 R12, c[0x0][0xb10] ;  /* 0x0002c400ff0c7b82 */ /* 0x000ee20000000a00 */
[----:B------:R-:W4:Y:S01]  /*5780*/  LDS.128 R16, [R16+0x110] ;  /* 0x0001100010107984 */ /* 0x000f220000000c00 */
[----:B-1----:R-:W-:Y:S01]  /*5790*/  ISETP.NE.AND P1, PT, R27, 0x1, PT ;  /* 0x000000011b00780c */ /* 0x002fe20003f25270 */
[----:B--2---:R-:W-:Y:S01]  /*57a0*/  VIADD R0, R0, 0x90 ;  /* 0x0000009000007836 */ /* 0x004fe20000000000 */
[----:B------:R-:W-:Y:S04]  /*57b0*/  ISETP.GE.AND P0, PT, R26, 0x1, PT ;  /* 0x000000011a00780c */ /* 0x000fe80003f06270 */
[----:B------:R-:W1:Y:S01]  /*57c0*/  LDC.64 R10, c[0x0][0xb18] ;  /* 0x0002c600ff0a7b82 */ /* 0x000e620000000a00 */
[----:B------:R-:W-:Y:S01]  /*57d0*/  PRMT R0, RZ, 0x654, R0 ;  /* 0x00000654ff007816 */ /* 0x000fe20000000000 */
[----:B------:R-:W-:Y:S01]  /*57e0*/  @!PT LDS RZ, [RZ] ;  /* 0x00000000fffff984 */ /* 0x000fe20000000800 */
[----:B------:R-:W-:Y:S01]  /*57f0*/  @!PT LDS RZ, [RZ] ;  /* 0x00000000fffff984 */ /* 0x000fe20000000800 */
[----:B------:R-:W-:Y:S01]  /*5800*/  @!PT LDS RZ, [RZ] ;  /* 0x00000000fffff984 */ /* 0x000fe20000000800 */
[----:B------:R-:W-:Y:S01]  /*5810*/  @!PT LDS RZ, [RZ] ;  /* 0x00000000fffff984 */ /* 0x000fe20000000800 */
[----:B------:R2:W-:Y:S06]  /*5820*/  MEMBAR.ALL.CTA ;  /* 0x0000000000007992 */ /* 0x0005ec0000008000 */
[----:B--2---:R-:W2:Y:S01]  /*5830*/  FENCE.VIEW.ASYNC.S ;  /* 0x00000000000073c6 */ /* 0x004ea20000000000 */
[----:B------:R-:W1:Y:S08]  /*5840*/  @!P1 LDC R14, c[0x0][0xb20] ;  /* 0x0002c800ff0e9b82 */ /* 0x000e700000000800 */
[----:B------:R-:W1:Y:S01]  /*5850*/  @!P1 LDC R9, c[0x0][0xb0c] ;  /* 0x0002c300ff099b82 */ /* 0x000e620000000800 */
[----:B--2---:R2:W-:Y:S01]  /*5860*/  SYNCS.ARRIVE.TRANS64.RED.A1T0 RZ, [R0+URZ], RZ ;  /* 0x000000ff00ff79a7 */ /* 0x0045e200081004ff */
[----:B----4-:R-:W-:Y:S04]  /*5870*/  LOP3.LUT P4, RZ, R18, 0x1, RZ, 0xc0, !PT ;  /* 0x0000000112ff7812 */ /* 0x010fe8000788c0ff */
[----:B------:R-:W-:Y:S09]  /*5880*/  P2R R73, PR, RZ, 0x10 ;  /* 0x00000010ff497803 */ /* 0x000ff20000000000 */
[----:B------:R-:W-:Y:S02]  /*5890*/  @P4 MOV R31, R16 ;  /* 0x00000010001f4202 */ /* 0x000fe40000000f00 */
[----:B------:R-:W-:Y:S01]  /*58a0*/  @P4 LOP3.LUT R29, R17, 0xffff, RZ, 0xc0, !PT ;  /* 0x0000ffff111d4812 */ /* 0x000fe200078ec0ff */
[----:B--23--:R-:W-:Y:S06]  /*58b0*/  @!P0 BRA `(.L_x_101) ;  /* 0x0000000000a48947 */ /* 0x00cfec0003800000 */
[----:B------:R-:W-:Y:S01]  /*58c0*/  IMAD.HI.U32 R36, R62, R25, RZ ;  /* 0x000000193e247227 */ /* 0x000fe200078e00ff */
[----:B------:R-:W-:Y:S02]  /*58d0*/  ISETP.NE.AND P0, PT, R24, 0x1, PT ;  /* 0x000000011800780c */ /* 0x000fe40003f05270 */
[----:B------:R-:W-:Y:S01]  /*58e0*/  ISETP.NE.AND P2, PT, R26, 0x1, PT ;  /* 0x000000011a00780c */ /* 0x000fe20003f45270 */
[-C--:B------:R-:W-:Y:S01]  /*58f0*/  IMAD.HI.U32 R34, R63, R56.reuse, RZ ;  /* 0x000000383f227227 */ /* 0x080fe200078e00ff */
[----:B------:R-:W-:Y:S02]  /*5900*/  SHF.R.U32.HI R37, RZ, R61, R36 ;  /* 0x0000003dff257219 */ /* 0x000fe40000011624 */
[----:B------:R-:W-:Y:S01]  /*5910*/  ISETP.NE.AND P3, PT, R28, 0x1, PT ;  /* 0x000000011c00780c */ /* 0x000fe20003f65270 */
[----:B------:R-:W-:Y:S01]  /*5920*/  IMAD.HI.U32 R40, R29, R25, RZ ;  /* 0x000000191d287227 */ /* 0x000fe200078e00ff */
[----:B------:R-:W-:Y:S02]  /*5930*/  SHF.R.U32.HI R34, RZ, R57, R34 ;  /* 0x00000039ff227219 */ /* 0x000fe40000011622 */
[----:B------:R-:W-:Y:S01]  /*5940*/  SEL R3, R62, R37, !P0 ;  /* 0x000000253e037207 */ /* 0x000fe20004000000 */
[----:B------:R-:W-:Y:S01]  /*5950*/  IMAD.HI.U32 R38, R31, R56, RZ ;  /* 0x000000381f267227 */ /* 0x000fe200078e00ff */
[----:B------:R-:W-:Y:S03]  /*5960*/  SEL R7, R63, R34, !P3 ;  /* 0x000000223f077207 */ /* 0x000fe60005800000 */
[-C--:B------:R-:W-:Y:S01]  /*5970*/  IMAD.HI.U32 R34, R3, R22.reuse, RZ ;  /* 0x0000001603227227 */ /* 0x080fe200078e00ff */
[----:B------:R-:W-:Y:S03]  /*5980*/  SHF.R.U32.HI R38, RZ, R57, R38 ;  /* 0x00000039ff267219 */ /* 0x000fe60000011626 */
[----:B------:R-:W-:Y:S01]  /*5990*/  IMAD.HI.U32 R36, R7, R22, RZ ;  /* 0x0000001607247227 */ /* 0x000fe200078e00ff */
[----:B------:R-:W-:Y:S02]  /*59a0*/  @P2 SHF.R.U32.HI R3, RZ, R23, R34 ;  /* 0x00000017ff032219 */ /* 0x000fe40000011622 */
[----:B------:R-:W-:Y:S02]  /*59b0*/  SHF.R.U32.HI R34, RZ, R61, R40 ;  /* 0x0000003dff227219 */ /* 0x000fe40000011628 */
[----:B------:R-:W-:Y:S01]  /*59c0*/  @P2 SHF.R.U32.HI R7, RZ, R23, R36 ;  /* 0x00000017ff072219 */ /* 0x000fe20000011624 */
[C---:B------:R-:W-:Y:S01]  /*59d0*/  IMAD R2, R26.reuse, R3, RZ ;  /* 0x000000031a027224 */ /* 0x040fe200078e02ff */
[----:B------:R-:W-:Y:S02]  /*59e0*/  SEL R5, R29, R34, !P0 ;  /* 0x000000221d057207 */ /* 0x000fe40004000000 */
[----:B------:R-:W-:Y:S01]  /*59f0*/  SEL R3, R31, R38, !P3 ;  /* 0x000000261f037207 */ /* 0x000fe20005800000 */
[----:B------:R-:W-:Y:S01]  /*5a00*/  IMAD R4, R26, R7, RZ ;  /* 0x000000071a047224 */ /* 0x000fe200078e02ff */
[C---:B------:R-:W-:Y:S01]  /*5a10*/  ISETP.GE.AND P0, PT, R5.reuse, R2, PT ;  /* 0x000000020500720c */ /* 0x040fe20003f06270 */
[----:B------:R-:W-:Y:S03]  /*5a20*/  IMAD.HI.U32 R6, R5, R22, RZ ;  /* 0x0000001605067227 */ /* 0x000fe600078e00ff */
[----:B------:R-:W-:Y:S01]  /*5a30*/  ISETP.GE.OR P0, PT, R3, R4, P0 ;  /* 0x000000040300720c */ /* 0x000fe20000706670 */
[----:B------:R-:W-:Y:S01]  /*5a40*/  IMAD.MOV R4, RZ, RZ, -R3 ;  /* 0x000000ffff047224 */ /* 0x000fe200078e0a03 */
[-C--:B------:R-:W-:Y:S03]  /*5a50*/  SHF.R.U32.HI R6, RZ, R23.reuse, R6 ;  /* 0x00000017ff067219 */ /* 0x080fe60000011606 */
[----:B------:R-:W-:Y:S01]  /*5a60*/  IMAD R31, R28, R4, R31 ;  /* 0x000000041c1f7224 */ /* 0x000fe200078e021f */
[----:B------:R-:W-:Y:S05]  /*5a70*/  SEL R15, R5, R6, !P2 ;  /* 0x00000006050f7207 */ /* 0x000fea0005000000 */
[----:B------:R-:W-:Y:S02]  /*5a80*/  IMAD.MOV R6, RZ, RZ, -R15 ;  /* 0x000000ffff067224 */ /* 0x000fe400078e0a0f */
[C---:B------:R-:W-:Y:S04]  /*5a90*/  @!P0 IMAD.HI.U32 R2, R3.reuse, R22, RZ ;  /* 0x0000001603028227 */ /* 0x040fe800078e00ff */
[----:B------:R-:W-:Y:S01]  /*5aa0*/  IMAD R6, R26, R6, R5 ;  /* 0x000000061a067224 */ /* 0x000fe200078e0205 */
[----:B------:R-:W-:Y:S04]  /*5ab0*/  @!P0 SHF.R.U32.HI R2, RZ, R23, R2 ;  /* 0x00000017ff028219 */ /* 0x000fe80000011602 */
[----:B------:R-:W-:Y:S02]  /*5ac0*/  @!P0 SEL R0, R3, R2, !P2 ;  /* 0x0000000203008207 */ /* 0x000fe40005000000 */
[----:B------:R-:W-:Y:S02]  /*5ad0*/  IADD3 R2, PT, PT, -R5, RZ, RZ ;  /* 0x000000ff05027210 */ /* 0x000fe40007ffe1ff */
[----:B------:R-:W-:Y:S01]  /*5ae0*/  @!P0 IADD3 R8, PT, PT, R15, -R0, RZ ;  /* 0x800000000f088210 */ /* 0x000fe20007ffe0ff */
[----:B------:R-:W-:Y:S02]  /*5af0*/  @!P0 IMAD R0, R7, R6, R0 ;  /* 0x0000000607008224 */ /* 0x000fe400078e0200 */
[----:B------:R-:W-:Y:S02]  /*5b00*/  IMAD R29, R24, R2, R29 ;  /* 0x00000002181d7224 */ /* 0x000fe400078e021d */
[----:B------:R-:W-:Y:S02]  /*5b10*/  @!P0 IMAD R5, R8, R26, R3 ;  /* 0x0000001a08058224 */ /* 0x000fe400078e0203 */
[----:B------:R-:W-:Y:S04]  /*5b20*/  @!P0 IMAD.MOV.U32 R3, RZ, RZ, R0 ;  /* 0x000000ffff038224 */ /* 0x000fe800078e0000 */
[----:B------:R-:W-:Y:S02]  /*5b30*/  IMAD R31, R3, R28, R31 ;  /* 0x0000001c031f7224 */ /* 0x000fe400078e021f */
[----:B------:R-:W-:Y:S07]  /*5b40*/  IMAD R29, R5, R24, R29 ;  /* 0x00000018051d7224 */ /* 0x000fee00078e021d */
.L_x_101:
[----:B-1----:R-:W-:Y:S01]  /*5b50*/  @!P1 ISETP.NE.AND P0, PT, R10, 0x1, PT ;  /* 0x000000010a00980c */ /* 0x002fe20003f05270 */
[----:B------:R-:W-:Y:S01]  /*5b60*/  @!P1 IMAD.HI.U32 R3, R29, R11, RZ ;  /* 0x0000000b1d039227 */ /* 0x000fe200078e00ff */
[----:B------:R-:W-:Y:S01]  /*5b70*/  R2UR UR42, R21 ;  /* 0x00000000152a72ca */ /* 0x000fe200000e0000 */
[----:B------:R-:W-:Y:S01]  /*5b80*/  BSSY.RECONVERGENT B6, `(.L_x_102) ;  /* 0x0000031000067945 */ /* 0x000fe20003800200 */
[----:B------:R-:W-:Y:S01]  /*5b90*/  R2UR UR41, R20 ;  /* 0x00000000142972ca */ /* 0x000fe200000e0000 */
[----:B------:R-:W-:Y:S01]  /*5ba0*/  @!P1 IMAD.HI.U32 R0, R31, R12, RZ ;  /* 0x0000000c1f009227 */ /* 0x000fe200078e00ff */
[----:B------:R-:W-:Y:S02]  /*5bb0*/  @!P1 SHF.R.U32.HI R2, RZ, R14, R3 ;  /* 0x0000000eff029219 */ /* 0x000fe40000011603 */
[----:B------:R-:W-:Y:S01]  /*5bc0*/  @!P1 ISETP.NE.AND P2, PT, R9, 0x1, PT ;  /* 0x000000010900980c */ /* 0x000fe20003f45270 */
[----:B------:R-:W-:Y:S01]  /*5bd0*/  VIADD R76, R76, 0x1 ;  /* 0x000000014c4c7836 */ /* 0x000fe20000000000 */
[----:B------:R-:W-:Y:S02]  /*5be0*/  @!P1 SEL R2, R29, R2, !P0 ;  /* 0x000000021d029207 */ /* 0x000fe40004000000 */
[----:B------:R-:W-:Y:S02]  /*5bf0*/  @!P1 SHF.R.U32.HI R0, RZ, R13, R0 ;  /* 0x0000000dff009219 */ /* 0x000fe40000011600 */
[----:B------:R-:W-:Y:S01]  /*5c00*/  LOP3.LUT P0, RZ, R67, 0x90, RZ, 0xc0, !PT ;  /* 0x0000009043ff7812 */ /* 0x000fe2000780c0ff */
[----:B------:R-:W-:Y:S01]  /*5c10*/  USHF.L.U32 UR42, UR42, 0x6, URZ ;  /* 0x000000062a2a7899 */ /* 0x000fe200080006ff */
[----:B------:R-:W-:Y:S01]  /*5c20*/  @!P1 SEL R3, R31, R0, !P2 ;  /* 0x000000001f039207 */ /* 0x000fe20005000000 */
[----:B------:R-:W-:Y:S01]  /*5c30*/  USHF.L.U32 UR41, UR41, 0x7, URZ ;  /* 0x0000000729297899 */ /* 0x000fe200080006ff */
[----:B------:R-:W-:Y:S03]  /*5c40*/  @P4 SHF.R.U32.HI R68, RZ, 0x10, R17 ;  /* 0x00000010ff444819 */ /* 0x000fe60000011611 */
[----:B------:R-:W-:Y:S02]  /*5c50*/  @!P1 IMAD.IADD R0, R2, 0x1, -R3 ;  /* 0x0000000102009824 */ /* 0x000fe400078e0a03 */
[----:B------:R-:W-:Y:S02]  /*5c60*/  @!P1 IMAD.IADD R2, R3, 0x1, -R2 ;  /* 0x0000000103029824 */ /* 0x000fe400078e0a02 */
[----:B------:R-:W-:Y:S02]  /*5c70*/  @!P1 IMAD R31, R0, R9, R31 ;  /* 0x00000009001f9224 */ /* 0x000fe400078e021f */
[----:B------:R-:W-:Y:S01]  /*5c80*/  @!P1 IMAD R29, R2, R10, R29 ;  /* 0x0000000a021d9224 */ /* 0x000fe200078e021d */
[----:B------:R-:W-:Y:S06]  /*5c90*/  @!P0 BRA `(.L_x_103) ;  /* 0x00000000007c8947 */ /* 0x000fec0003800000 */
[----:B------:R-:W1:Y:S01]  /*5ca0*/  LDCU.64 UR8, c[0x4][0x80] ;  /* 0x01001000ff0877ac */ /* 0x000e620008000a00 */
[----:B------:R-:W-:Y:S01]  /*5cb0*/  MOV R2, 0x0 ;  /* 0x0000000000027802 */ /* 0x000fe20000000f00 */
[----:B------:R-:W-:Y:S02]  /*5cc0*/  HFMA2 R12, -RZ, RZ, 0, 5.9604644775390625e-08 ;  /* 0x00000001ff0c7431 */ /* 0x000fe400000001ff */
[----:B------:R-:W-:Y:S01]  /*5cd0*/  IMAD.MOV.U32 R8, RZ, RZ, 0x70 ;  /* 0x00000070ff087424 */ /* 0x000fe200078e00ff */
[----:B------:R2:W3:Y:S01]  /*5ce0*/  LDC.64 R14, c[0x4][R2] ;  /* 0x01000000020e7b82 */ /* 0x0004e20000000a00 */
[----:B------:R-:W4:Y:S01]  /*5cf0*/  LDCU.64 UR6, c[0x4][0x88] ;  /* 0x01001100ff0677ac */ /* 0x000f220008000a00 */
[----:B------:R-:W-:Y:S01]  /*5d00*/  IMAD.MOV.U32 R13, RZ, RZ, RZ ;  /* 0x000000ffff0d7224 */ /* 0x000fe200078e00ff */
[----:B------:R-:W2:Y:S01]  /*5d10*/  LDCU.64 UR4, c[0x4][0x8] ;  /* 0x01000100ff0477ac */ /* 0x000ea20008000a00 */
[----:B-1----:R-:W-:Y:S01]  /*5d20*/  MOV R5, UR9 ;  /* 0x0000000900057c02 */ /* 0x002fe20008000f00 */
[----:B------:R-:W-:Y:S01]  /*5d30*/  IMAD.U32 R4, RZ, RZ, UR8 ;  /* 0x00000008ff047e24 */ /* 0x000fe2000f8e00ff */
[----:B----4-:R-:W-:Y:S01]  /*5d40*/  MOV R7, UR7 ;  /* 0x0000000700077c02 */ /* 0x010fe20008000f00 */
[----:B------:R-:W-:Y:S01]  /*5d50*/  IMAD.U32 R6, RZ, RZ, UR6 ;  /* 0x00000006ff067e24 */ /* 0x000fe2000f8e00ff */
[----:B--2---:R-:W-:Y:S01]  /*5d60*/  MOV R11, UR5 ;  /* 0x00000005000b7c02 */ /* 0x004fe20008000f00 */
[----:B------:R-:W-:Y:S02]  /*5d70*/  IMAD.U32 R10, RZ, RZ, UR4 ;  /* 0x00000004ff0a7e24 */ /* 0x000fe4000f8e00ff */
[----:B------:R-:W-:Y:S07]  /*5d80*/  LEPC R20, `(.L_x_104) ;  /* 0x000000001014794e */ /* 0x000fee0000000000 */
[----:B---3-5:R-:W-:Y:S05]  /*5d90*/  CALL.ABS.NOINC R14 ;  /* 0x000000000e007343 */ /* 0x028fea0003c00000 */
.L_x_104:
[----:B------:R-:W1:Y:S01]  /*5da0*/  LDCU.64 UR8, c[0x4][0x80] ;  /* 0x01001000ff0877ac */ /* 0x000e620008000a00 */
[----:B------:R-:W2:Y:S01]  /*5db0*/  LDC.64 R2, c[0x4][R2] ;  /* 0x0100000002027b82 */ /* 0x000ea20000000a00 */
[----:B------:R-:W-:Y:S02]  /*5dc0*/  HFMA2 R12, -RZ, RZ, 0, 5.9604644775390625e-08 ;  /* 0x00000001ff0c7431 */ /* 0x000fe400000001ff */
[----:B------:R-:W-:Y:S02]  /*5dd0*/  IMAD.MOV.U32 R8, RZ, RZ, 0x70 ;  /* 0x00000070ff087424 */ /* 0x000fe400078e00ff */
[----:B------:R-:W-:Y:S01]  /*5de0*/  IMAD.MOV.U32 R13, RZ, RZ, RZ ;  /* 0x000000ffff0d7224 */ /* 0x000fe200078e00ff */
[----:B------:R-:W3:Y:S01]  /*5df0*/  LDCU.64 UR6, c[0x4][0x88] ;  /* 0x01001100ff0677ac */ /* 0x000ee20008000a00 */
[----:B------:R-:W4:Y:S01]  /*5e00*/  LDCU.64 UR4, c[0x4][0x8] ;  /* 0x01000100ff0477ac */ /* 0x000f220008000a00 */
[----:B-1----:R-:W-:Y:S02]  /*5e10*/  MOV R4, UR8 ;  /* 0x0000000800047c02 */ /* 0x002fe40008000f00 */
[----:B------:R-:W-:Y:S02]  /*5e20*/  MOV R5, UR9 ;  /* 0x0000000900057c02 */ /* 0x000fe40008000f00 */
[----:B---3--:R-:W-:Y:S01]  /*5e30*/  MOV R7, UR7 ;  /* 0x0000000700077c02 */ /* 0x008fe20008000f00 */
[----:B------:R-:W-:Y:S01]  /*5e40*/  IMAD.U32 R6, RZ, RZ, UR6 ;  /* 0x00000006ff067e24 */ /* 0x000fe2000f8e00ff */
[----:B----4-:R-:W-:Y:S01]  /*5e50*/  MOV R11, UR5 ;  /* 0x00000005000b7c02 */ /* 0x010fe20008000f00 */
[----:B------:R-:W-:Y:S02]  /*5e60*/  IMAD.U32 R10, RZ, RZ, UR4 ;  /* 0x00000004ff0a7e24 */ /* 0x000fe4000f8e00ff */
[----:B------:R-:W-:Y:S07]  /*5e70*/  LEPC R20, `(.L_x_103) ;  /* 0x000000001014794e */ /* 0x000fee0000000000 */
[----:B--2---:R-:W-:Y:S05]  /*5e80*/  CALL.ABS.NOINC R2 ;  /* 0x0000000002007343 */ /* 0x004fea0003c00000 */
.L_x_103:
[----:B------:R-:W-:Y:S05]  /*5e90*/  BSYNC.RECONVERGENT B6 ;  /* 0x0000000000067941 */ /* 0x000fea0003800200 */
.L_x_102:
[----:B------:R-:W-:Y:S01]  /*5ea0*/  ISETP.NE.U32.AND P4, PT, R54, RZ, PT ;  /* 0x000000ff3600720c */ /* 0x000fe20003f85070 */
[----:B------:R-:W-:Y:S01]  /*5eb0*/  UISETP.NE.AND UP2, UPT, UR50, URZ, UPT ;  /* 0x000000ff3200728c */ /* 0x000fe2000bf45270 */
[----:B------:R-:W-:Y:S01]  /*5ec0*/  ISETP.NE.U32.AND P2, PT, RZ, UR38, PT ;  /* 0x00000026ff007c0c */ /* 0x000fe2000bf45070 */
[----:B------:R-:W-:Y:S01]  /*5ed0*/  UISETP.NE.U32.AND UP1, UPT, UR44, URZ, UPT ;  /* 0x000000ff2c00728c */ /* 0x000fe2000bf25070 */
[----:B------:R-:W-:Y:S01]  /*5ee0*/  ISETP.NE.AND.EX P4, PT, R55, RZ, PT, P4 ;  /* 0x000000ff3700720c */ /* 0x000fe20003f85340 */
[----:B------:R-:W-:Y:S01]  /*5ef0*/  UPLOP3.LUT UP0, UPT, UPT, UPT, UPT, 0x40, 0x4 ;  /* 0x000000000004789c */ /* 0x000fe20003f0e870 */
[----:B------:R-:W-:Y:S01]  /*5f00*/  ISETP.NE.AND.EX P2, PT, RZ, UR39, PT, P2 ;  /* 0x00000027ff007c0c */ /* 0x000fe2000bf45320 */
[----:B------:R-:W-:Y:S01]  /*5f10*/  UISETP.NE.AND.EX UP1, UPT, UR45, URZ, UPT, UP1 ;  /* 0x000000ff2d00728c */ /* 0x000fe2000bf25310 */
[----:B------:R-:W-:Y:S04]  /*5f20*/  PLOP3.LUT P1, PT, PT, PT, UP2, 0x80, 0x8 ;  /* 0x000000000008781c */ /* 0x000fe80003f2f028 */
[----:B------:R-:W-:Y:S06]  /*5f30*/  @UP2 UPLOP3.LUT UP0, UPT, UPT, UPT, UP1, 0x80, 0x8 ;  /* 0x000000000008289c */ /* 0x000fec0003f0f010 */
[----:B------:R-:W-:Y:S01]  /*5f40*/  PLOP3.LUT P0, PT, PT, PT, UP0, 0x80, 0x8 ;  /* 0x000000000008781c */ /* 0x000fe20003f0f008 */
[----:B------:R-:W-:Y:S01]  /*5f50*/  @!UPT UIADD3 URZ, UPT, UPT, URZ, URZ, URZ ;  /* 0x000000fffffff290 */ /* 0x000fe2000fffe0ff */
[----:B------:R-:W-:Y:S11]  /*5f60*/  BRA.U !UP1, `(.L_x_105) ;  /* 0x0000000109387547 */ /* 0x000ff6000b800000 */
[----:B------:R-:W-:Y:S01]  /*5f70*/  UISETP.NE.U32.AND UP0, UPT, UR38, URZ, UPT ;  /* 0x000000ff2600728c */ /* 0x000fe2000bf05070 */
[----:B------:R-:W-:Y:S02]  /*5f80*/  HFMA2 R0, -RZ, RZ, 0, 5.9604644775390625e-08 ;  /* 0x00000001ff007431 */ /* 0x000fe400000001ff */
[----:B------:R-:W-:Y:S01]  /*5f90*/  IMAD.MOV.U32 R59, RZ, RZ, 0x1 ;  /* 0x00000001ff3b7424 */ /* 0x000fe200078e00ff */
[----:B------:R-:W-:Y:S06]  /*5fa0*/  UISETP.NE.AND.EX UP0, UPT, UR39, URZ, UPT, UP0 ;  /* 0x000000ff2700728c */ /* 0x000fec000bf05300 */
[----:B------:R-:W-:Y:S05]  /*5fb0*/  PLOP3.LUT P3, PT, PT, PT, UP0, 0x80, 0x8 ;  /* 0x000000000008781c */ /* 0x000fea0003f6f008 */
[----:B------:R-:W1:Y:S01]  /*5fc0*/  @UP0 LDCU.64 UR6, c[0x0][0x888] ;  /* 0x00011100ff0607ac */ /* 0x000e620008000a00 */
[----:B------:R-:W-:Y:S07]  /*5fd0*/  @UP0 UIMAD UR4, UR36, UR44, URZ ;  /* 0x0000002c240402a4 */ /* 0x000fee000f8e02ff */
[----:B------:R-:W-:Y:S01]  /*5fe0*/  @!P3 PRMT R59, R0, 0x7610, R59 ;  /* 0x00007610003bb816 */ /* 0x000fe2000000003b */
[----:B-1----:R-:W-:Y:S03]  /*5ff0*/  @UP0 UIMAD.WIDE UR6, UR4, 0x4, UR6 ;  /* 0x00000004040608a5 */ /* 0x002fe6000f8e0206 */
[----:B------:R-:W1:Y:S03]  /*6000*/  @!UP0 LDCU UR4, c[0x0][0x880] ;  /* 0x00011000ff0487ac */ /* 0x000e660008000800 */
[----:B------:R-:W-:Y:S01]  /*6010*/  IMAD.U32 R2, RZ, RZ, UR6 ;  /* 0x00000006ff027e24 */ /* 0x000fe2000f8e00ff */
[----:B------:R-:W-:Y:S05]  /*6020*/  MOV R3, UR7 ;  /* 0x0000000700037c02 */ /* 0x000fea0008000f00 */
[----:B-----5:R2:W5:Y:S02]  /*6030*/  @P3 LDG.E R35, desc[UR46][R2.64] ;  /* 0x0000002e02233981 */ /* 0x020564000c1e1900 */
[----:B-12---:R-:W-:Y:S02]  /*6040*/  @!P3 IMAD.U32 R35, RZ, RZ, UR4 ;  /* 0x00000004ff23be24 */ /* 0x006fe4000f8e00ff */
.L_x_105:
[----:B------:R-:W-:Y:S05]  /*6050*/  @!P4 BRA `(.L_x_106) ;  /* 0x000000000020c947 */ /* 0x000fea0003800000 */
[----:B------:R-:W-:Y:S04]  /*6060*/  ISETP.NE.U32.AND P3, PT, R52, RZ, PT ;  /* 0x000000ff3400720c */ /* 0x000fe80003f65070 */
[----:B------:R-:W-:Y:S11]  /*6070*/  ISETP.NE.AND.EX P3, PT, R53, RZ, PT, P3 ;  /* 0x000000ff3500720c */ /* 0x000ff60003f65330 */
[----:B------:R-:W-:Y:S02]  /*6080*/  @!UPT UIADD3 URZ, UPT, UPT, URZ, URZ, URZ ;  /* 0x000000fffffff290 */ /* 0x000fe4000fffe0ff */
[----:B------:R-:W1:Y:S01]  /*6090*/  @P3 LDC.64 R2, c[0x0][0x8a8] ;  /* 0x00022a00ff023b82 */ /* 0x000e620000000a00 */
[----:B------:R-:W-:Y:S04]  /*60a0*/  @P3 IMAD R0, R54, UR36, RZ ;  /* 0x0000002436003c24 */ /* 0x000fe8000f8e02ff */
[----:B-1----:R-:W-:Y:S05]  /*60b0*/  @P3 IMAD.WIDE R2, R0, 0x4, R2 ;  /* 0x0000000400023825 */ /* 0x002fea00078e0202 */
[----:B-----5:R1:W5:Y:S02]  /*60c0*/  @P3 LDG.E R32, desc[UR46][R2.64] ;  /* 0x0000002e02203981 */ /* 0x020364000c1e1900 */
[----:B-1----:R-:W2:Y:S02]  /*60d0*/  @!P3 LDC R32, c[0x0][0x8a0] ;  /* 0x00022800ff20bb82 */ /* 0x002ea40000000800 */
.L_x_106:
[----:B-----5:R-:W-:Y:S01]  /*60e0*/  FSETP.NEU.AND P3, PT, R35, RZ, PT ;  /* 0x000000ff2300720b */ /* 0x020fe20003f6d000 */
[----:B------:R-:W-:Y:S01]  /*60f0*/  IMAD.SHL.U32 R77, R64, 0x2, RZ ;  /* 0x00000002404d7824 */ /* 0x000fe200078e00ff */
[----:B------:R-:W-:Y:S01]  /*6100*/  SEL R5, RZ, 0xffffffff, P2 ;  /* 0xffffffffff057807 */ /* 0x000fe20001000000 */
[----:B------:R-:W-:Y:S01]  /*6110*/  BSSY B1, `(.L_x_107) ;  /* 0x0000034000017945 */ /* 0x000fe20003800000 */
[----:B------:R-:W-:Y:S01]  /*6120*/  @P1 LOP3.LUT P2, RZ, R59, 0xff, RZ, 0xc0, !PT ;  /* 0x000000ff3bff1812 */ /* 0x000fe2000784c0ff */
[----:B------:R-:W-:Y:S01]  /*6130*/  IMAD.MOV.U32 R39, RZ, RZ, 0x1 ;  /* 0x00000001ff277424 */ /* 0x000fe200078e00ff */
[----:B------:R-:W-:Y:S01]  /*6140*/  @P1 SEL R0, RZ, 0xffffffff, P3 ;  /* 0xffffffffff001807 */ /* 0x000fe20001800000 */
[C---:B------:R-:W-:Y:S01]  /*6150*/  IMAD R34, R30.reuse, 0x40, R33 ;  /* 0x000000401e227824 */ /* 0x040fe200078e0221 */
[----:B------:R-:W-:Y:S01]  /*6160*/  LOP3.LUT R71, R71, 0x1, RZ, 0x3c, !PT ;  /* 0x0000000147477812 */ /* 0x000fe200078e3cff */
[----:B------:R-:W-:Y:S01]  /*6170*/  IMAD.MOV.U32 R38, RZ, RZ, RZ ;  /* 0x000000ffff267224 */ /* 0x000fe200078e00ff */
[----:B------:R-:W-:Y:S02]  /*6180*/  @P0 SEL R0, R5, R0, !P2 ;  /* 0x0000000005000207 */ /* 0x000fe40005000000 */
[----:B------:R-:W-:Y:S02]  /*6190*/  CS2R R50, SRZ ;  /* 0x0000000000327805 */ /* 0x000fe4000001ff00 */
[----:B------:R-:W-:Y:S02]  /*61a0*/  LEA R74, R30, UR48, 0x3 ;  /* 0x000000301e4a7c11 */ /* 0x000fe4000f8e18ff */
[----:B------:R-:W-:Y:S02]  /*61b0*/  CS2R R48, SRZ ;  /* 0x0000000000307805 */ /* 0x000fe4000001ff00 */
[----:B------:R-:W-:Y:S02]  /*61c0*/  @P1 LOP3.LUT R0, R0, 0x1, RZ, 0xc0, !PT ;  /* 0x0000000100001812 */ /* 0x000fe400078ec0ff */
[----:B------:R-:W-:Y:S02]  /*61d0*/  CS2R R42, SRZ ;  /* 0x00000000002a7805 */ /* 0x000fe4000001ff00 */
[----:B------:R-:W-:Y:S02]  /*61e0*/  SHF.L.U32 R3, R70, 0x1f, RZ ;  /* 0x0000001f46037819 */ /* 0x000fe400000006ff */
[----:B------:R-:W-:Y:S02]  /*61f0*/  CS2R R40, SRZ ;  /* 0x0000000000287805 */ /* 0x000fe4000001ff00 */
[----:B------:R-:W-:Y:S01]  /*6200*/  ISETP.NE.U32.OR P5, PT, R0, 0x1, !P1 ;  /* 0x000000010000780c */ /* 0x000fe20004fa5470 */
[----:B------:R-:W-:Y:S01]  /*6210*/  VIADD R82, R77, UR48 ;  /* 0x000000304d527c36 */ /* 0x000fe20008000000 */
[----:B------:R-:W-:Y:S02]  /*6220*/  PLOP3.LUT P2, PT, PT, PT, UP1, 0x80, 0x8 ;  /* 0x000000000008781c */ /* 0x000fe40003f4f018 */
[----:B------:R-:W-:Y:S02]  /*6230*/  SEL R0, RZ, 0xffffffff, P3 ;  /* 0xffffffffff007807 */ /* 0x000fe40001800000 */
[----:B------:R-:W-:Y:S02]  /*6240*/  LOP3.LUT P3, R75, R59, 0xff, RZ, 0xc0, !PT ;  /* 0x000000ff3b4b7812 */ /* 0x000fe4000786c0ff */
[----:B------:R-:W-:Y:S05]  /*6250*/  P2R R78, PR, RZ, 0x20 ;  /* 0x00000020ff4e7803 */ /* 0x000fea0000000000 */
[----:B------:R-:W-:Y:S02]  /*6260*/  @P5 SHF.L.U32 R2, R71, 0x1f, RZ ;  /* 0x0000001f47025819 */ /* 0x000fe400000006ff */
[----:B------:R-:W-:Y:S02]  /*6270*/  @P2 SEL R0, R5, R0, !P3 ;  /* 0x0000000005002207 */ /* 0x000fe40005800000 */
[----:B------:R-:W1:Y:S02]  /*6280*/  @P5 SYNCS.PHASECHK.TRANS64.TRYWAIT P1, [UR48+0x30], R2 ;  /* 0x00003002ff0055a7 */ /* 0x000e640008021130 */
[----:B------:R-:W-:Y:S04]  /*6290*/  LOP3.LUT R0, R0, 0x1, RZ, 0xc0, !PT ;  /* 0x0000000100007812 */ /* 0x000fe800078ec0ff */
[----:B------:R-:W-:Y:S04]  /*62a0*/  ISETP.NE.U32.AND P4, PT, R0, 0x1, PT ;  /* 0x000000010000780c */ /* 0x000fe80003f85070 */
[----:B------:R-:W-:Y:S01]  /*62b0*/  P2R R80, PR, RZ, 0x10 ;  /* 0x00000010ff507803 */ /* 0x000fe20000000000 */
[----:B------:R3:W4:Y:S01]  /*62c0*/  SYNCS.PHASECHK.TRANS64.TRYWAIT P0, [R74+URZ+0xa0], R3 ;  /* 0x0000a0034a0075a7 */ /* 0x00072200080011ff */
[----:B-1----:R-:W-:Y:S01]  /*62d0*/  @P5 SEL R39, RZ, 0x1, !P1 ;  /* 0x00000001ff275807 */ /* 0x002fe20004800000 */
[----:B---3--:R-:W-:Y:S06]  /*62e0*/  @!P5 BRA `(.L_x_108) ;  /* 0x000000000058d947 */ /* 0x008fec0003800000 */
[C---:B------:R-:W-:Y:S01]  /*62f0*/  VIADD R0, R82.reuse, 0x200 ;  /* 0x0000020052007836 */ /* 0x040fe20000000000 */
[----:B------:R-:W-:Y:S01]  /*6300*/  LOP3.LUT P5, RZ, R65, 0x40, RZ, 0xc0, !PT ;  /* 0x0000004041ff7812 */ /* 0x000fe200078ac0ff */
[----:B------:R-:W-:Y:S01]  /*6310*/  BSSY B0, `(.L_x_109) ;  /* 0x000000e000007945 */ /* 0x000fe20003800000 */
[----:B------:R-:W-:Y:S01]  /*6320*/  ISETP.NE.AND P2, PT, R39, RZ, PT ;  /* 0x000000ff2700720c */ /* 0x000fe20003f45270 */
[----:B------:R-:W-:Y:S01]  /*6330*/  @P4 VIADD R2, R82, 0x210 ;  /* 0x0000021052024836 */ /* 0x000fe20000000000 */
[----:B------:R-:W-:Y:S01]  /*6340*/  PLOP3.LUT P1, PT, PT, PT, PT, 0x8, 0x80 ;  /* 0x000000000080781c */ /* 0x000fe20003f2e170 */
[----:B------:R-:W-:Y:S01]  /*6350*/  IMAD.MOV.U32 R51, RZ, RZ, RZ ;  /* 0x000000ffff337224 */ /* 0x000fe200078e00ff */
[----:B------:R-:W-:Y:S02]  /*6360*/  @P4 PLOP3.LUT P1, PT, P5, PT, PT, 0x80, 0x8 ;  /* 0x000000000008481c */ /* 0x000fe40002f2f070 */
[----:B------:R-:W-:Y:S02]  /*6370*/  CS2R R48, SRZ ;  /* 0x0000000000307805 */ /* 0x000fe4000001ff00 */
[----:B------:R-:W-:Y:S02]  /*6380*/  CS2R R42, SRZ ;  /* 0x00000000002a7805 */ /* 0x000fe4000001ff00 */
[----:B------:R-:W-:Y:S07]  /*6390*/  CS2R R40, SRZ ;  /* 0x0000000000287805 */ /* 0x000fee000001ff00 */
[----:B------:R-:W-:Y:S01]  /*63a0*/  @P1 VIADD R2, R0, 0xfffffff0 ;  /* 0xfffffff000021836 */ /* 0x000fe20000000000 */
[----:B------:R-:W-:Y:S06]  /*63b0*/  @P2 BRA `(.L_x_110) ;  /* 0x00000000000c2947 */ /* 0x000fec0003800000 */
[----:B------:R-:W-:Y:S04]  /*63c0*/  SHF.L.U32 R5, R71, 0x1f, RZ ;  /* 0x0000001f47057819 */ /* 0x000fe800000006ff */
[----:B------:R-:W1:Y:S02]  /*63d0*/  SYNCS.PHASECHK.TRANS64.TRYWAIT P1, [UR48+0x30], R5 ;  /* 0x00003005ff0075a7 */ /* 0x000e640008021130 */
[----:B-1----:R-:W-:Y:S05]  /*63e0*/  @!P1 BRA `(.L_x_111) ;  /* 0x00000030001c9947 */ /* 0x002fea0003800000 */
.L_x_110:
[----:B------:R-:W-:Y:S05]  /*63f0*/  BSYNC B0 ;  /* 0x0000000000007941 */ /* 0x000fea0003800000 */
.L_x_109:
[----:B------:R-:W-:Y:S01]  /*6400*/  ISETP.NE.AND P1, PT, R80, RZ, PT ;  /* 0x000000ff5000720c */ /* 0x000fe20003f25270 */
[----:B------:R-:W-:Y:S11]  /*6410*/  HFMA2 R38, -RZ, RZ, 0, 5.9604644775390625e-08 ;  /* 0x00000001ff267431 */ /* 0x000ff600000001ff */
[----:B------:R-:W-:Y:S01]  /*6420*/  @!UPT UIADD3 URZ, UPT, UPT, URZ, URZ, URZ ;  /* 0x000000fffffff290 */ /* 0x000fe2000fffe0ff */
[----:B------:R3:W1:Y:S04]  /*6430*/  @P1 LDS.128 R48, [R2] ;  /* 0x0000000002301984 */ /* 0x0006680000000c00 */
[----:B------:R3:W1:Y:S02]  /*6440*/  @P1 LDS.128 R40, [R77+UR48+0x200] ;  /* 0x000200304d281984 */ /* 0x0006640008000c00 */
.L_x_108:
[----:B------:R-:W-:Y:S05]  /*6450*/  BSYNC B1 ;  /* 0x0000000000017941 */ /* 0x000fea0003800000 */
.L_x_107:
[----:B-1----:R-:W-:Y:S04]  /*6460*/  SHF.R.U32.HI R5, RZ, 0x15, R34 ;  /* 0x00000015ff057819 */ /* 0x002fe80000011622 */
[----:B------:R-:W-:Y:S01]  /*6470*/  LOP3.LUT P1, RZ, R5, 0x3, R66, 0x48, !PT ;  /* 0x0000000305ff7812 */ /* 0x000fe20007824842 */
[----:B------:R-:W-:Y:S01]  /*6480*/  @!UPT UIADD3 URZ, UPT, UPT, URZ, URZ, URZ ;  /* 0x000000fffffff290 */ /* 0x000fe2000fffe0ff */
[----:B----4-:R-:W-:Y:S11]  /*6490*/  @P0 BRA `(.L_x_112) ;  /* 0x0000000000080947 */ /* 0x010ff60003800000 */
[----:B------:R-:W1:Y:S02]  /*64a0*/  SYNCS.PHASECHK.TRANS64.TRYWAIT P0, [R74+URZ+0xa0], R3 ;  /* 0x0000a0034a0075a7 */ /* 0x000e6400080011ff */
[----:B-1----:R-:W-:Y:S05]  /*64b0*/  @!P0 BRA `(.L_x_113) ;  /* 0x0000003000008947 */ /* 0x002fea0003800000 */
.L_x_112:
[----:B------:R-:W-:Y:S05]  /*64c0*/  @!P1 BRA `(.L_x_114) ;  /* 0x0000000000409947 */ /* 0x000fea0003800000 */
[----:B------:R-:W4:Y:S01]  /*64d0*/  LDCU.64 UR8, c[0x4][0x70] ;  /* 0x01000e00ff0877ac */ /* 0x000f220008000a00 */
[----:B-1----:R-:W-:Y:S01]  /*64e0*/  MOV R3, 0x0 ;  /* 0x0000000000037802 */ /* 0x002fe20000000f00 */
[----:B------:R-:W-:Y:S02]  /*64f0*/  HFMA2 R12, -RZ, RZ, 0, 5.9604644775390625e-08 ;  /* 0x00000001ff0c7431 */ /* 0x000fe400000001ff */
[----:B------:R-:W-:Y:S02]  /*6500*/  IMAD.MOV.U32 R8, RZ, RZ, 0x192 ;  /* 0x00000192ff087424 */ /* 0x000fe400078e00ff */
[----:B------:R-:W-:Y:S01]  /*6510*/  IMAD.MOV.U32 R13, RZ, RZ, RZ ;  /* 0x000000ffff0d7224 */ /* 0x000fe200078e00ff */
[----:B------:R-:W1:Y:S01]  /*6520*/  LDCU.64 UR6, c[0x4][0x78] ;  /* 0x01000f00ff0677ac */ /* 0x000e620008000a00 */
[----:B---3--:R-:W3:Y:S01]  /*6530*/  LDC.64 R2, c[0x4][R3] ;  /* 0x0100000003027b82 */ /* 0x008ee20000000a00 */
[----:B------:R-:W5:Y:S01]  /*6540*/  LDCU.64 UR4, c[0x4][0x10] ;  /* 0x01000200ff0477ac */ /* 0x000f620008000a00 */
[----:B----4-:R-:W-:Y:S01]  /*6550*/  MOV R5, UR9 ;  /* 0x0000000900057c02 */ /* 0x010fe20008000f00 */
[----:B------:R-:W-:Y:S01]  /*6560*/  IMAD.U32 R4, RZ, RZ, UR8 ;  /* 0x00000008ff047e24 */ /* 0x000fe2000f8e00ff */
[----:B-1----:R-:W-:Y:S01]  /*6570*/  MOV R7, UR7 ;  /* 0x0000000700077c02 */ /* 0x002fe20008000f00 */
[----:B------:R-:W-:Y:S01]  /*6580*/  IMAD.U32 R6, RZ, RZ, UR6 ;  /* 0x00000006ff067e24 */ /* 0x000fe2000f8e00ff */
[----:B-----5:R-:W-:Y:S01]  /*6590*/  MOV R11, UR5 ;  /* 0x00000005000b7c02 */ /* 0x020fe20008000f00 */
[----:B------:R-:W-:Y:S02]  /*65a0*/  IMAD.U32 R10, RZ, RZ, UR4 ;  /* 0x00000004ff0a7e24 */ /* 0x000fe4000f8e00ff */
[----:B------:R-:W-:Y:S07]  /*65b0*/  LEPC R20, `(.L_x_114) ;  /* 0x000000001014794e */ /* 0x000fee0000000000 */
[----:B--23--:R-:W-:Y:S05]  /*65c0*/  CALL.ABS.NOINC R2 ;  /* 0x0000000002007343 */ /* 0x00cfea0003c00000 */
.L_x_114:
[----:B------:R-:W-:Y:S05]  /*65d0*/  WARPSYNC.ALL ;  /* 0x0000000000007948 */ /* 0x000fea0003800000 */
[----:B------:R-:W-:Y:S01]  /*65e0*/  R2UR UR4, R34 ;  /* 0x00000000220472ca */ /* 0x000fe200000e0000 */
[--C-:B------:R-:W-:Y:S01]  /*65f0*/  HADD2.F32 R20, -RZ, R40.reuse.H0_H0 ;  /* 0x20000028ff147230 */ /* 0x100fe20000004100 */
[----:B------:R-:W-:Y:S01]  /*6600*/  MOV R81, 0x10 ;  /* 0x0000001000517802 */ /* 0x000fe20000000f00 */
[----:B------:R-:W-:Y:S01]  /*6610*/  HADD2.F32 R21, -RZ, R40.H1_H1 ;  /* 0x30000028ff157230 */ /* 0x000fe20000004100 */
[----:B------:R-:W-:Y:S01]  /*6620*/  LOP3.LUT P6, RZ, R65, 0x40, RZ, 0xc0, !PT ;  /* 0x0000004041ff7812 */ /* 0x000fe200078cc0ff */
[----:B------:R-:W-:Y:S01]  /*6630*/  HADD2.F32 R36, -RZ, R41.H1_H1 ;  /* 0x30000029ff247230 */ /* 0x000fe20000004100 */
[----:B------:R-:W-:Y:S01]  /*6640*/  ISETP.NE.AND P0, PT, R72, RZ, PT ;  /* 0x000000ff4800720c */ /* 0x000fe20003f05270 */
[----:B------:R-:W-:Y:S01]  /*6650*/  HADD2.F32 R37, -RZ, R43.H0_H0 ;  /* 0x2000002bff257230 */ /* 0x000fe20000004100 */
[----:B------:R-:W-:Y:S01]  /*6660*/  SEL R81, R81, 0xfffffff0, !P6 ;  /* 0xfffffff051517807 */ /* 0x000fe20007000000 */
[----:B------:R-:W-:Y:S03]  /*6670*/  BSSY.RECONVERGENT B0, `(.L_x_115) ;  /* 0x000004f000007945 */ /* 0x000fe60003800200 */
[----:B------:R-:W-:Y:S01]  /*6680*/  IADD3 R79, PT, PT, R82, R81, RZ ;  /* 0x00000051524f7210 */ /* 0x000fe20007ffe0ff */
[----:B------:R-:W2:Y:S02]  /*6690*/  LDTM.x16 R4, tmem[UR4] ;  /* 0x00000004000479ee */ /* 0x000ea40008240000 */
[C---:B--2---:R-:W-:Y:S01]  /*66a0*/  FMUL R0, R32.reuse, R4 ;  /* 0x0000000420007220 */ /* 0x044fe20000400000 */
[C---:B---3--:R-:W-:Y:S01]  /*66b0*/  FMUL R2, R32.reuse, R5 ;  /* 0x0000000520027220 */ /* 0x048fe20000400000 */
[C---:B-1----:R-:W-:Y:S01]  /*66c0*/  FMUL R3, R32.reuse, R6 ;  /* 0x0000000620037220 */ /* 0x042fe20000400000 */
[C---:B------:R-:W-:Y:S01]  /*66d0*/  FMUL R7, R32.reuse, R7 ;  /* 0x0000000720077220 */ /* 0x040fe20000400000 */
[C---:B------:R-:W-:Y:S01]  /*66e0*/  FFMA R0, R35.reuse, R20, R0 ;  /* 0x0000001423007223 */ /* 0x040fe20000000000 */
[----:B------:R-:W-:Y:S02]  /*66f0*/  HADD2.F32 R20, -RZ, R41.H0_H0 ;  /* 0x20000029ff147230 */ /* 0x000fe40000004100 */
[C---:B------:R-:W-:Y:S01]  /*6700*/  FFMA R2, R35.reuse, R21, R2 ;  /* 0x0000001523027223 */ /* 0x040fe20000000002 */
[--C-:B------:R-:W-:Y:S02]  /*6710*/  HADD2.F32 R21, -RZ, R42.reuse.H0_H0 ;  /* 0x2000002aff157230 */ /* 0x100fe40000004100 */
[C---:B------:R-:W-:Y:S01]  /*6720*/  FMUL R4, R32.reuse, R8 ;  /* 0x0000000820047220 */ /* 0x040fe20000400000 */
[C---:B------:R-:W-:Y:S01]  /*6730*/  FMUL R5, R32.reuse, R9 ;  /* 0x0000000920057220 */ /* 0x040fe20000400000 */
[C---:B------:R-:W-:Y:S01]  /*6740*/  FFMA R3, R35.reuse, R20, R3 ;  /* 0x0000001423037223 */ /* 0x040fe20000000003 */
[----:B------:R-:W-:Y:S02]  /*6750*/  HADD2.F32 R20, -RZ, R42.H1_H1 ;  /* 0x3000002aff147230 */ /* 0x000fe40000004100 */
[C---:B------:R-:W-:Y:S01]  /*6760*/  FFMA R7, R35.reuse, R36, R7 ;  /* 0x0000002423077223 */ /* 0x040fe20000000007 */
[C---:B------:R-:W-:Y:S01]  /*6770*/  FMUL R6, R32.reuse, R10 ;  /* 0x0000000a20067220 */ /* 0x040fe20000400000 */
[----:B------:R-:W-:Y:S02]  /*6780*/  HADD2.F32 R36, -RZ, R43.H1_H1 ;  /* 0x3000002bff247230 */ /* 0x000fe40000004100 */
[C---:B------:R-:W-:Y:S01]  /*6790*/  FMUL R11, R32.reuse, R11 ;  /* 0x0000000b200b7220 */ /* 0x040fe20000400000 */
[C---:B------:R-:W-:Y:S01]  /*67a0*/  FFMA R4, R35.reuse, R21, R4 ;  /* 0x0000001523047223 */ /* 0x040fe20000000004 */
[C---:B------:R-:W-:Y:S01]  /*67b0*/  FFMA R5, R35.reuse, R20, R5 ;  /* 0x0000001423057223 */ /* 0x040fe20000000005 */
[C---:B------:R-:W-:Y:S01]  /*67c0*/  FFMA R6, R35.reuse, R37, R6 ;  /* 0x0000002523067223 */ /* 0x040fe20000000006 */
[--C-:B------:R-:W-:Y:S02]  /*67d0*/  HADD2.F32 R20, -RZ, R48.reuse.H0_H0 ;  /* 0x20000030ff147230 */ /* 0x100fe40000004100 */
[C---:B------:R-:W-:Y:S01]  /*67e0*/  FFMA R11, R35.reuse, R36, R11 ;  /* 0x00000024230b7223 */ /* 0x040fe2000000000b */
[C---:B------:R-:W-:Y:S01]  /*67f0*/  FMUL R8, R32.reuse, R12 ;  /* 0x0000000c20087220 */ /* 0x040fe20000400000 */
[----:B------:R-:W-:Y:S02]  /*6800*/  HADD2.F32 R36, -RZ, R48.H1_H1 ;  /* 0x30000030ff247230 */ /* 0x000fe40000004100 */
[C---:B------:R-:W-:Y:S01]  /*6810*/  FMUL R9, R32.reuse, R13 ;  /* 0x0000000d20097220 */ /* 0x040fe20000400000 */
[--C-:B------:R-:W-:Y:S02]  /*6820*/  HADD2.F32 R21, -RZ, R49.reuse.H0_H0 ;  /* 0x20000031ff157230 */ /* 0x100fe40000004100 */
[C---:B------:R-:W-:Y:S01]  /*6830*/  FMUL R10, R32.reuse, R14 ;  /* 0x0000000e200a7220 */ /* 0x040fe20000400000 */
[C---:B------:R-:W-:Y:S01]  /*6840*/  FFMA R8, R35.reuse, R20, R8 ;  /* 0x0000001423087223 */ /* 0x040fe20000000008 */
[----:B------:R-:W-:Y:S02]  /*6850*/  HADD2.F32 R20, -RZ, R49.H1_H1 ;  /* 0x30000031ff147230 */ /* 0x000fe40000004100 */
[C---:B------:R-:W-:Y:S01]  /*6860*/  FFMA R9, R35.reuse, R36, R9 ;  /* 0x0000002423097223 */ /* 0x040fe20000000009 */
[C---:B------:R-:W-:Y:S01]  /*6870*/  FMUL R15, R32.reuse, R15 ;  /* 0x0000000f200f7220 */ /* 0x040fe20000400000 */
[C---:B------:R-:W-:Y:S01]  /*6880*/  FFMA R10, R35.reuse, R21, R10 ;  /* 0x00000015230a7223 */ /* 0x040fe2000000000a */
[--C-:B------:R-:W-:Y:S02]  /*6890*/  HADD2.F32 R21, -RZ, R50.reuse.H0_H0 ;  /* 0x20000032ff157230 */ /* 0x100fe40000004100 */
[C---:B------:R-:W-:Y:S01]  /*68a0*/  FMUL R12, R32.reuse, R16 ;  /* 0x00000010200c7220 */ /* 0x040fe20000400000 */
[----:B------:R-:W-:Y:S02]  /*68b0*/  HADD2.F32 R36, -RZ, R50.H1_H1 ;  /* 0x30000032ff247230 */ /* 0x000fe40000004100 */
[C---:B------:R-:W-:Y:S01]  /*68c0*/  FFMA R15, R35.reuse, R20, R15 ;  /* 0x00000014230f7223 */ /* 0x040fe2000000000f */
[C---:B------:R-:W-:Y:S01]  /*68d0*/  FMUL R13, R32.reuse, R17 ;  /* 0x00000011200d7220 */ /* 0x040fe20000400000 */
[--C-:B------:R-:W-:Y:S02]  /*68e0*/  HADD2.F32 R37, -RZ, R51.reuse.H0_H0 ;  /* 0x20000033ff257230 */ /* 0x100fe40000004100 */
[C---:B------:R-:W-:Y:S01]  /*68f0*/  FMUL R14, R32.reuse, R18 ;  /* 0x00000012200e7220 */ /* 0x040fe20000400000 */
[----:B------:R-:W-:Y:S02]  /*6900*/  HADD2.F32 R20, -RZ, R51.H1_H1 ;  /* 0x30000033ff147230 */ /* 0x000fe40000004100 */
[----:B------:R-:W-:Y:S01]  /*6910*/  FMUL R19, R32, R19 ;  /* 0x0000001320137220 */ /* 0x000fe20000400000 */
[----:B------:R-:W-:Y:S01]  /*6920*/  F2FP.F16.F32.PACK_AB R44, R2, R0 ;  /* 0x00000000022c723e */ /* 0x000fe200000000ff */
[----:B------:R-:W-:Y:S01]  /*6930*/  FFMA R12, R35, R21, R12 ;  /* 0x00000015230c7223 */ /* 0x000fe2000000000c */
[----:B------:R-:W-:Y:S01]  /*6940*/  F2FP.F16.F32.PACK_AB R45, R7, R3 ;  /* 0x00000003072d723e */ /* 0x000fe200000000ff */
[----:B------:R-:W-:Y:S01]  /*6950*/  FFMA R13, R35, R36, R13 ;  /* 0x00000024230d7223 */ /* 0x000fe2000000000d */
[----:B------:R-:W-:Y:S01]  /*6960*/  F2FP.F16.F32.PACK_AB R46, R5, R4 ;  /* 0x00000004052e723e */ /* 0x000fe200000000ff */
[----:B------:R-:W-:Y:S01]  /*6970*/  FFMA R14, R35, R37, R14 ;  /* 0x00000025230e7223 */ /* 0x000fe2000000000e */
[----:B------:R-:W-:Y:S01]  /*6980*/  F2FP.F16.F32.PACK_AB R47, R11, R6 ;  /* 0x000000060b2f723e */ /* 0x000fe200000000ff */
[----:B------:R-:W-:Y:S01]  /*6990*/  FFMA R19, R35, R20, R19 ;  /* 0x0000001423137223 */ /* 0x000fe20000000013 */
[----:B------:R-:W-:Y:S02]  /*69a0*/  F2FP.F16.F32.PACK_AB R84, R9, R8 ;  /* 0x000000080954723e */ /* 0x000fe400000000ff */
[----:B------:R-:W-:Y:S01]  /*69b0*/  F2FP.F16.F32.PACK_AB R85, R15, R10 ;  /* 0x0000000a0f55723e */ /* 0x000fe200000000ff */
[----:B------:R1:W-:Y:S01]  /*69c0*/  STS.128 [R77+UR48+0x200], R44 ;  /* 0x0002002c4d007988 */ /* 0x0003e20008000c30 */
[----:B------:R-:W-:Y:S02]  /*69d0*/  F2FP.F16.F32.PACK_AB R86, R13, R12 ;  /* 0x0000000c0d56723e */ /* 0x000fe400000000ff */
[----:B------:R-:W-:Y:S05]  /*69e0*/  F2FP.F16.F32.PACK_AB R87, R19, R14 ;  /* 0x0000000e1357723e */ /* 0x000fea00000000ff */
[----:B------:R1:W-:Y:S01]  /*69f0*/  STS.128 [R79+0x200], R84 ;  /* 0x000200544f007388 */ /* 0x0003e20000000c00 */
[----:B------:R-:W-:Y:S01]  /*6a00*/  @!PT LDS RZ, [RZ] ;  /* 0x00000000fffff984 */ /* 0x000fe20000000800 */
[----:B------:R-:W-:Y:S01]  /*6a10*/  @!PT LDS RZ, [RZ] ;  /* 0x00000000fffff984 */ /* 0x000fe20000000800 */
[----:B------:R-:W-:Y:S01]  /*6a20*/  @!PT LDS RZ, [RZ] ;  /* 0x00000000fffff984 */ /* 0x000fe20000000800 */
[----:B------:R-:W-:Y:S01]  /*6a30*/  @!PT LDS RZ, [RZ] ;  /* 0x00000000fffff984 */ /* 0x000fe20000000800 */
[----:B------:R2:W-:Y:S07]  /*6a40*/  MEMBAR.ALL.CTA ;  /* 0x0000000000007992 */ /* 0x0005ee0000008000 */
[----:B--2---:R-:W2:Y:S02]  /*6a50*/  FENCE.VIEW.ASYNC.S ;  /* 0x00000000000073c6 */ /* 0x004ea40000000000 */
[----:B--2---:R-:W-:Y:S06]  /*6a60*/  BAR.SYNC.DEFER_BLOCKING 0x1, 0x80 ;  /* 0x0042000000007b1d */ /* 0x004fec0000010000 */
[----:B------:R-:W-:Y:S05]  /*6a70*/  @P0 BRA `(.L_x_116) ;  /* 0x0000000000380947 */ /* 0x000fea0003800000 */
[----:B------:R-:W-:Y:S02]  /*6a80*/  UIADD3 UR4, UPT, UPT, UR48, 0x200, URZ ;  /* 0x0000020030047890 */ /* 0x000fe4000fffe0ff */
[----:B------:R-:W-:Y:S01]  /*6a90*/  UIADD3 UR8, UP0, UPT, UR52, 0x680, URZ ;  /* 0x0000068034087890 */ /* 0x000fe2000ff1e0ff */
[----:B------:R-:W-:Y:S01]  /*6aa0*/  UMOV UR43, UR36 ;  /* 0x00000024002b7c82 */ /* 0x000fe20008000000 */
[----:B------:R-:W-:Y:S02]  /*6ab0*/  UIADD3 UR5, UPT, UPT, UR41, 0x40, URZ ;  /* 0x0000004029057890 */ /* 0x000fe4000fffe0ff */
[----:B------:R-:W-:Y:S01]  /*6ac0*/  MOV R67, UR4 ;  /* 0x0000000400437c02 */ /* 0x000fe20008000f00 */
[----:B------:R-:W-:Y:S02]  /*6ad0*/  UIADD3.X UR9, UPT, UPT, URZ, UR53, URZ, UP0, !UPT ;  /* 0x00000035ff097290 */ /* 0x000fe400087fe4ff */
[----:B------:R-:W-:Y:S01]  /*6ae0*/  UIADD3 UR4, UPT, UPT, UR48, 0xa00, URZ ;  /* 0x00000a0030047890 */ /* 0x000fe2000fffe0ff */
[----:B------:R-:W-:Y:S01]  /*6af0*/  R2UR UR40, R67 ;  /* 0x00000000432872ca */ /* 0x000fe200000e0000 */
[----:B------:R-:W-:Y:S01]  /*6b00*/  UMOV UR6, UR42 ;  /* 0x0000002a00067c82 */ /* 0x000fe20008000000 */
[----:B------:R-:W-:Y:S11]  /*6b10*/  UMOV UR7, UR36 ;  /* 0x0000002400077c82 */ /* 0x000ff60008000000 */
[----:B------:R2:W-:Y:S01]  /*6b20*/  UTMASTG.3D [UR40], [UR8] ;  /* 0x00000028080073b5 */ /* 0x0005e20008010000 */
[----:B------:R2:W-:Y:S01]  /*6b30*/  UTMASTG.3D [UR4], [UR8] ;  /* 0x00000004080073b5 */ /* 0x0005e20008010000 */
[----:B------:R0:W-:Y:S01]  /*6b40*/  UTMACMDFLUSH ;  /* 0x00000000000079b7 */ /* 0x0001e20000000000 */
[----:B--2---:R-:W-:Y:S04]  /*6b50*/  DEPBAR.LE SB0, 0x1 ;  /* 0x000080400000791a */ /* 0x004fe80000000000 */
.L_x_116:
[----:B------:R-:W-:Y:S05]  /*6b60*/  BSYNC.RECONVERGENT B0 ;  /* 0x0000000000007941 */ /* 0x000fea0003800200 */
.L_x_115:
[----:B------:R-:W-:Y:S01]  /*6b70*/  BAR.SYNC.DEFER_BLOCKING 0x1, 0x80 ;  /* 0x0042000000007b1d */ /* 0x000fe20000010000 */
[----:B------:R-:W-:Y:S01]  /*6b80*/  ISETP.NE.AND P1, PT, R78, RZ, PT ;  /* 0x000000ff4e00720c */ /* 0x000fe20003f25270 */
[----:B------:R-:W-:Y:S01]  /*6b90*/  UISETP.NE.AND UP0, UPT, UR49, URZ, UPT ;  /* 0x000000ff3100728c */ /* 0x000fe2000bf05270 */
[----:B------:R-:W-:Y:S11]  /*6ba0*/  LEA R3, R38, UR48, 0x3 ;  /* 0x0000003026037c11 */ /* 0x000ff6000f8e18ff */
[----:B------:R-:W-:Y:S01]  /*6bb0*/  @P1 SHF.L.U32 R2, R71, 0x1f, RZ ;  /* 0x0000001f47021819 */ /* 0x000fe200000006ff */
[----:B------:R-:W-:Y:S06]  /*6bc0*/  BRA.U !UP0, `(.L_x_117) ;  /* 0x0000000108247547 */ /* 0x000fec000b800000 */
[----:B------:R-:W-:Y:S01]  /*6bd0*/  IMAD.U32 R5, RZ, RZ, UR51 ;  /* 0x00000033ff057e24 */ /* 0x000fe2000f8e00ff */
[----:B------:R-:W-:Y:S01]  /*6be0*/  MOV R0, UR37 ;  /* 0x0000002500007c02 */ /* 0x000fe20008000f00 */
[----:B------:R-:W-:Y:S03]  /*6bf0*/  UIADD3 UR51, UPT, UPT, UR51, 0x1, URZ ;  /* 0x0000000133337890 */ /* 0x000fe6000fffe0ff */
[----:B------:R-:W-:Y:S01]  /*6c00*/  @P1 LEA R5, R5, UR48, 0x3 ;  /* 0x0000003005051c11 */ /* 0x000fe2000f8e18ff */
[----:B------:R-:W-:Y:S04]  /*6c10*/  UISETP.NE.AND UP0, UPT, UR51, 0x4, UPT ;  /* 0x000000043300788c */ /* 0x000fe8000bf05270 */
[----:B------:R-:W-:Y:S01]  /*6c20*/  @P1 VIADD R5, R5, 0x50 ;  /* 0x0000005005051836 */ /* 0x000fe20000000000 */
[----:B------:R-:W-:Y:S04]  /*6c30*/  USEL UR51, UR51, URZ, UP0 ;  /* 0x000000ff33337287 */ /* 0x000fe80008000000 */
[----:B------:R-:W-:Y:S04]  /*6c40*/  @P1 PRMT R0, R0, 0x654, R5 ;  /* 0x0000065400001816 */ /* 0x000fe80000000005 */
[----:B------:R2:W-:Y:S04]  /*6c50*/  @P1 SYNCS.ARRIVE.TRANS64.RED.A1T0 RZ, [R0+URZ], RZ ;  /* 0x000000ff00ff19a7 */ /* 0x0005e800081004ff */
.L_x_117:
[----:B------:R-:W3:Y:S01]  /*6c60*/  @P1 SYNCS.PHASECHK.TRANS64.TRYWAIT P0, [R3+URZ+0x30], R2 ;  /* 0x00003002030015a7 */ /* 0x000ee200080011ff */
[----:B------:R-:W-:Y:S01]  /*6c70*/  BSSY B1, `(.L_x_118) ;  /* 0x0000012000017945 */ /* 0x000fe20003800000 */
[----:B---3--:R-:W-:Y:S03]  /*6c80*/  @P1 SEL R39, RZ, 0x1, !P0 ;  /* 0x00000001ff271807 */ /* 0x008fe60004000000 */
[----:B------:R-:W-:Y:S05]  /*6c90*/  @!P1 BRA `(.L_x_119) ;  /* 0x00000000003c9947 */ /* 0x000fea0003800000 */
[----:B------:R-:W-:Y:S01]  /*6ca0*/  ISETP.NE.AND P1, PT, R80, RZ, PT ;  /* 0x000000ff5000720c */ /* 0x000fe20003f25270 */
[----:B------:R-:W-:Y:S01]  /*6cb0*/  BSSY B0, `(.L_x_120) ;  /* 0x0000009000007945 */ /* 0x000fe20003800000 */
[----:B------:R-:W-:Y:S11]  /*6cc0*/  ISETP.NE.AND P0, PT, R39, RZ, PT ;  /* 0x000000ff2700720c */ /* 0x000ff60003f05270 */
[----:B------:R-:W-:Y:S05]  /*6cd0*/  @P1 IMAD R4, R38, 0x1000, R77 ;  /* 0x0000100026041824 */ /* 0x000fea00078e024d */
[----:B------:R-:W-:Y:S05]  /*6ce0*/  @P1 IADD3 R2, PT, PT, R4, UR48, RZ ;  /* 0x0000003004021c10 */ /* 0x000fea000fffe0ff */
[----:B------:R-:W-:Y:S01]  /*6cf0*/  @P1 IMAD.IADD R2, R81, 0x1, R2 ;  /* 0x0000000151021824 */ /* 0x000fe200078e0202 */
[----:B------:R-:W-:Y:S06]  /*6d00*/  @P0 BRA `(.L_x_121) ;  /* 0x00000000000c0947 */ /* 0x000fec0003800000 */
[----:B--2---:R-:W-:Y:S04]  /*6d10*/  SHF.L.U32 R0, R71, 0x1f, RZ ;  /* 0x0000001f47007819 */ /* 0x004fe800000006ff */
[----:B------:R-:W2:Y:S02]  /*6d20*/  SYNCS.PHASECHK.TRANS64.TRYWAIT P0, [R3+URZ+0x30], R0 ;  /* 0x00003000030075a7 */ /* 0x000ea400080011ff */
[----:B--2---:R-:W-:Y:S05]  /*6d30*/  @!P0 BRA `(.L_x_122) ;  /* 0x0000002400f48947 */ /* 0x004fea0003800000 */
.L_x_121:
[----:B------:R-:W-:Y:S05]  /*6d40*/  BSYNC B0 ;  /* 0x0000000000007941 */ /* 0x000fea0003800000 */
.L_x_120:
[----:B------:R-:W-:Y:S02]  /*6d50*/  ISETP.NE.AND P0, PT, R80, RZ, PT ;  /* 0x000000ff5000720c */ /* 0x000fe40003f05270 */
[----:B------:R-:W-:Y:S11]  /*6d60*/  IADD3 R38, PT, PT, R38, 0x1, RZ ;  /* 0x0000000126267810 */ /* 0x000ff60007ffe0ff */
[----:B------:R3:W4:Y:S04]  /*6d70*/  @P0 LDS.128 R40, [R4+UR48+0x200] ;  /* 0x0002003004280984 */ /* 0x0007280008000c00 */
[----:B------:R3:W1:Y:S02]  /*6d80*/  @P0 LDS.128 R48, [R2+0x200] ;  /* 0x0002000002300984 */ /* 0x0006640000000c00 */
.L_x_119:
[----:B------:R-:W-:Y:S05]  /*6d90*/  BSYNC B1 ;  /* 0x0000000000017941 */ /* 0x000fea0003800000 */
.L_x_118:
[----:B--2---:R-:W-:Y:S05]  /*6da0*/  VIADD R3, R34, 0x10 ;  /* 0x0000001022037836 */ /* 0x004fea0000000000 */
[----:B------:R-:W-:Y:S04]  /*6db0*/  SHF.R.U32.HI R3, RZ, 0x15, R3 ;  /* 0x00000015ff037819 */ /* 0x000fe80000011603 */
[----:B------:R-:W-:Y:S11]  /*6dc0*/  LOP3.LUT P0, RZ, R3, 0x3, R66, 0x48, !PT ;  /* 0x0000000303ff7812 */ /* 0x000ff60007804842 */
[----:B------:R-:W-:Y:S02]  /*6dd0*/  @!UPT UIADD3 URZ, UPT, UPT, URZ, URZ, URZ ;  /* 0x000000fffffff290 */ /* 0x000fe4000fffe0ff */
[----:B------:R-:W-:Y:S05]  /*6de0*/  @!P0 BRA `(.L_x_123) ;  /* 0x0000000000408947 */ /* 0x000fea0003800000 */
[----:B------:R-:W2:Y:S01]  /*6df0*/  LDCU.64 UR8, c[0x4][0x70] ;  /* 0x01000e00ff0877ac */ /* 0x000ea20008000a00 */
[----:B------:R-:W-:Y:S01]  /*6e00*/  MOV R3, 0x0 ;  /* 0x0000000000037802 */ /* 0x000fe20000000f00 */
[----:B------:R-:W-:Y:S02]  /*6e10*/  HFMA2 R12, -RZ, RZ, 0, 5.9604644775390625e-08 ;  /* 0x00000001ff0c7431 */ /* 0x000fe400000001ff */
[----:B------:R-:W-:Y:S02]  /*6e20*/  IMAD.MOV.U32 R8, RZ, RZ, 0x192 ;  /* 0x00000192ff087424 */ /* 0x000fe400078e00ff */
[----:B------:R-:W-:Y:S01]  /*6e30*/  IMAD.MOV.U32 R13, RZ, RZ, RZ ;  /* 0x000000ffff0d7224 */ /* 0x000fe200078e00ff */
[----:B------:R-:W5:Y:S01]  /*6e40*/  LDCU.64 UR6, c[0x4][0x78] ;  /* 0x01000f00ff0677ac */ /* 0x000f620008000a00 */
[----:B---3--:R-:W3:Y:S01]  /*6e50*/  LDC.64 R2, c[0x4][R3] ;  /* 0x0100000003027b82 */ /* 0x008ee20000000a00 */
[----:B------:R-:W4:Y:S01]  /*6e60*/  LDCU.64 UR4, c[0x4][0x10] ;  /* 0x01000200ff0477ac */ /* 0x000f220008000a00 */
[----:B--2---:R-:W-:Y:S01]  /*6e70*/  MOV R5, UR9 ;  /* 0x0000000900057c02 */ /* 0x004fe20008000f00 */
[----:B------:R-:W-:Y:S01]  /*6e80*/  IMAD.U32 R4, RZ, RZ, UR8 ;  /* 0x00000008ff047e24 */ /* 0x000fe2000f8e00ff */
[----:B-----5:R-:W-:Y:S01]  /*6e90*/  MOV R7, UR7 ;  /* 0x0000000700077c02 */ /* 0x020fe20008000f00 */
[----:B------:R-:W-:Y:S01]  /*6ea0*/  IMAD.U32 R6, RZ, RZ, UR6 ;  /* 0x00000006ff067e24 */ /* 0x000fe2000f8e00ff */
[----:B----4-:R-:W-:Y:S01]  /*6eb0*/  MOV R11, UR5 ;  /* 0x00000005000b7c02 */ /* 0x010fe20008000f00 */
[----:B------:R-:W-:Y:S02]  /*6ec0*/  IMAD.U32 R10, RZ, RZ, UR4 ;  /* 0x00000004ff0a7e24 */ /* 0x000fe4000f8e00ff */
[----:B------:R-:W-:Y:S07]  /*6ed0*/  LEPC R20, `(.L_x_123) ;  /* 0x000000001014794e */ /* 0x000fee0000000000 */
[----:B-1-3--:R-:W-:Y:S05]  /*6ee0*/  CALL.ABS.NOINC R2 ;  /* 0x0000000002007343 */ /* 0x00afea0003c00000 */
.L_x_123:
[----:B------:R-:W-:Y:S01]  /*6ef0*/  ISETP.NE.AND P6, PT, R78, RZ, PT ;  /* 0x000000ff4e00720c */ /* 0x000fe20003fc5270 */
[----:B------:R-:W-:Y:S05]  /*6f00*/  WARPSYNC.ALL ;  /* 0x0000000000007948 */ /* 0x000fea0003800000 */
[----:B------:R-:W-:Y:S01]  /*6f10*/  R2UR UR4, R34 ;  /* 0x00000000220472ca */ /* 0x000fe200000e0000 */
[--C-:B----4-:R-:W-:Y:S01]  /*6f20*/  HADD2.F32 R20, -RZ, R40.reuse.H0_H0 ;  /* 0x20000028ff147230 */ /* 0x110fe20000004100 */
[----:B------:R-:W-:Y:S01]  /*6f30*/  ISETP.NE.AND P0, PT, R72, RZ, PT ;  /* 0x000000ff4800720c */ /* 0x000fe20003f05270 */
[----:B------:R-:W-:Y:S01]  /*6f40*/  HADD2.F32 R21, -RZ, R40.H1_H1 ;  /* 0x30000028ff157230 */ /* 0x000fe20000004100 */
[----:B------:R-:W-:Y:S01]  /*6f50*/  MOV R82, UR51 ;  /* 0x0000003300527c02 */ /* 0x000fe20008000f00 */
[--C-:B------:R-:W-:Y:S01]  /*6f60*/  HADD2.F32 R36, -RZ, R41.reuse.H1_H1 ;  /* 0x30000029ff247230 */ /* 0x100fe20000004100 */
[----:B------:R-:W-:Y:S01]  /*6f70*/  MOV R83, UR37 ;  /* 0x0000002500537c02 */ /* 0x000fe20008000f00 */
[----:B-1----:R-:W-:Y:S01]  /*6f80*/  HADD2.F32 R37, -RZ, R48.H0_H0 ;  /* 0x20000030ff257230 */ /* 0x002fe20000004100 */
[----:B------:R-:W-:Y:S01]  /*6f90*/  @P6 LEA R82, R82, UR48, 0x3 ;  /* 0x0000003052526c11 */ /* 0x000fe2000f8e18ff */
[----:B------:R-:W-:Y:S01]  /*6fa0*/  BSSY.RECONVERGENT B0, `(.L_x_124) ;  /* 0x0000052000007945 */ /* 0x000fe20003800200 */
[----:B------:R-:W-:Y:S02]  /*6fb0*/  @P6 SHF.L.U32 R88, R71, 0x1f, RZ ;  /* 0x0000001f47586819 */ /* 0x000fe400000006ff */
[----:B------:R-:W-:Y:S01]  /*6fc0*/  @P6 IADD3 R82, PT, PT, R82, 0x50, RZ ;  /* 0x0000005052526810 */ /* 0x000fe20007ffe0ff */
[----:B---3--:R-:W1:Y:S03]  /*6fd0*/  LDTM.x16 R4, tmem[UR4+0x10] ;  /* 0x00001004000479ee */ /* 0x008e660008240000 */
[----:B------:R-:W-:Y:S02]  /*6fe0*/  @P6 PRMT R82, R83, 0x654, R82 ;  /* 0x0000065453526816 */ /* 0x000fe40000000052 */
[----:B------:R-:W-:Y:S01]  /*6ff0*/  LEA R83, R38, UR48, 0x3 ;  /* 0x0000003026537c11 */ /* 0x000fe2000f8e18ff */
[C---:B-1----:R-:W-:Y:S01]  /*7000*/  FMUL R0, R32.reuse, R4 ;  /* 0x0000000420007220 */ /* 0x042fe20000400000 */
[C---:B------:R-:W-:Y:S01]  /*7010*/  FMUL R2, R32.reuse, R5 ;  /* 0x0000000520027220 */ /* 0x040fe20000400000 */
[C---:B------:R-:W-:Y:S01]  /*7020*/  FMUL R3, R32.reuse, R6 ;  /* 0x0000000620037220 */ /* 0x040fe20000400000 */
[C---:B------:R-:W-:Y:S01]  /*7030*/  FMUL R7, R32.reuse, R7 ;  /* 0x0000000720077220 */ /* 0x040fe20000400000 */
[C---:B------:R-:W-:Y:S01]  /*7040*/  FFMA R0, R35.reuse, R20, R0 ;  /* 0x0000001423007223 */ /* 0x040fe20000000000 */
[----:B------:R-:W-:Y:S02]  /*7050*/  HADD2.F32 R20, -RZ, R41.H0_H0 ;  /* 0x20000029ff147230 */ /* 0x000fe40000004100 */
[C---:B------:R-:W-:Y:S01]  /*7060*/  FFMA R2, R35.reuse, R21, R2 ;  /* 0x0000001523027223 */ /* 0x040fe20000000002 */
[C---:B------:R-:W-:Y:S01]  /*7070*/  FMUL R4, R32.reuse, R8 ;  /* 0x0000000820047220 */ /* 0x040fe20000400000 */
[C---:B------:R-:W-:Y:S01]  /*7080*/  FMUL R5, R32.reuse, R9 ;  /* 0x0000000920057220 */ /* 0x040fe20000400000 */
[--C-:B------:R-:W-:Y:S02]  /*7090*/  HADD2.F32 R21, -RZ, R43.reuse.H0_H0 ;  /* 0x2000002bff157230 */ /* 0x100fe40000004100 */
[C---:B------:R-:W-:Y:S01]  /*70a0*/  FFMA R3, R35.reuse, R20, R3 ;  /* 0x0000001423037223 */ /* 0x040fe20000000003 */
[--C-:B------:R-:W-:Y:S02]  /*70b0*/  HADD2.F32 R20, -RZ, R42.reuse.H0_H0 ;  /* 0x2000002aff147230 */ /* 0x100fe40000004100 */
[C---:B------:R-:W-:Y:S01]  /*70c0*/  FFMA R7, R35.reuse, R36, R7 ;  /* 0x0000002423077223 */ /* 0x040fe20000000007 */
[C---:B------:R-:W-:Y:S01]  /*70d0*/  FMUL R6, R32.reuse, R10 ;  /* 0x0000000a20067220 */ /* 0x040fe20000400000 */
[----:B------:R-:W-:Y:S02]  /*70e0*/  HADD2.F32 R36, -RZ, R43.H1_H1 ;  /* 0x3000002bff247230 */ /* 0x000fe40000004100 */
[C---:B------:R-:W-:Y:S01]  /*70f0*/  FMUL R11, R32.reuse, R11 ;  /* 0x0000000b200b7220 */ /* 0x040fe20000400000 */
[C---:B------:R-:W-:Y:S01]  /*7100*/  FFMA R4, R35.reuse, R20, R4 ;  /* 0x0000001423047223 */ /* 0x040fe20000000004 */
[----:B------:R-:W-:Y:S02]  /*7110*/  HADD2.F32 R20, -RZ, R42.H1_H1 ;  /* 0x3000002aff147230 */ /* 0x000fe40000004100 */
[C---:B------:R-:W-:Y:S01]  /*7120*/  FMUL R8, R32.reuse, R12 ;  /* 0x0000000c20087220 */ /* 0x040fe20000400000 */
[C---:B------:R-:W-:Y:S01]  /*7130*/  FMUL R9, R32.reuse, R13 ;  /* 0x0000000d20097220 */ /* 0x040fe20000400000 */
[C---:B------:R-:W-:Y:S01]  /*7140*/  FMUL R10, R32.reuse, R14 ;  /* 0x0000000e200a7220 */ /* 0x040fe20000400000 */
[C---:B------:R-:W-:Y:S01]  /*7150*/  FMUL R15, R32.reuse, R15 ;  /* 0x0000000f200f7220 */ /* 0x040fe20000400000 */
[C---:B------:R-:W-:Y:S01]  /*7160*/  FFMA R5, R35.reuse, R20, R5 ;  /* 0x0000001423057223 */ /* 0x040fe20000000005 */
[----:B------:R-:W-:Y:S02]  /*7170*/  HADD2.F32 R20, -RZ, R48.H1_H1 ;  /* 0x30000030ff147230 */ /* 0x000fe40000004100 */
[C---:B------:R-:W-:Y:S01]  /*7180*/  FFMA R6, R35.reuse, R21, R6 ;  /* 0x0000001523067223 */ /* 0x040fe20000000006 */
[C---:B------:R-:W-:Y:S01]  /*7190*/  FFMA R11, R35.reuse, R36, R11 ;  /* 0x00000024230b7223 */ /* 0x040fe2000000000b */
[C---:B------:R-:W-:Y:S01]  /*71a0*/  FFMA R8, R35.reuse, R37, R8 ;  /* 0x0000002523087223 */ /* 0x040fe20000000008 */
[--C-:B------:R-:W-:Y:S02]  /*71b0*/  HADD2.F32 R21, -RZ, R49.reuse.H0_H0 ;  /* 0x20000031ff157230 */ /* 0x100fe40000004100 */
[C---:B------:R-:W-:Y:S01]  /*71c0*/  FFMA R9, R35.reuse, R20, R9 ;  /* 0x0000001423097223 */ /* 0x040fe20000000009 */
[----:B------:R-:W-:Y:S02]  /*71d0*/  HADD2.F32 R20, -RZ, R49.H1_H1 ;  /* 0x30000031ff147230 */ /* 0x000fe40000004100 */
[C---:B------:R-:W-:Y:S01]  /*71e0*/  FMUL R12, R32.reuse, R16 ;  /* 0x00000010200c7220 */ /* 0x040fe20000400000 */
[C---:B------:R-:W-:Y:S01]  /*71f0*/  FMUL R13, R32.reuse, R17 ;  /* 0x00000011200d7220 */ /* 0x040fe20000400000 */
[C---:B------:R-:W-:Y:S01]  /*7200*/  FFMA R10, R35.reuse, R21, R10 ;  /* 0x00000015230a7223 */ /* 0x040fe2000000000a */
[--C-:B------:R-:W-:Y:S02]  /*7210*/  HADD2.F32 R21, -RZ, R50.reuse.H0_H0 ;  /* 0x20000032ff157230 */ /* 0x100fe40000004100 */
[C---:B------:R-:W-:Y:S01]  /*7220*/  FFMA R15, R35.reuse, R20, R15 ;  /* 0x00000014230f7223 */ /* 0x040fe2000000000f */
[----:B------:R-:W-:Y:S02]  /*7230*/  HADD2.F32 R20, -RZ, R50.H1_H1 ;  /* 0x30000032ff147230 */ /* 0x000fe40000004100 */
[C---:B------:R-:W-:Y:S01]  /*7240*/  FMUL R14, R32.reuse, R18 ;  /* 0x00000012200e7220 */ /* 0x040fe20000400000 */
[--C-:B------:R-:W-:Y:S02]  /*7250*/  HADD2.F32 R37, -RZ, R51.reuse.H0_H0 ;  /* 0x20000033ff257230 */ /* 0x100fe40000004100 */
[----:B------:R-:W-:Y:S01]  /*7260*/  FMUL R19, R32, R19 ;  /* 0x0000001320137220 */ /* 0x000fe20000400000 */
[----:B------:R-:W-:Y:S01]  /*7270*/  HADD2.F32 R36, -RZ, R51.H1_H1 ;  /* 0x30000033ff247230 */ /* 0x000fe20000004100 */
        /* <DEDUP_REMOVED lines=22> */
[----:B------:R-:W-:Y:S02]  /*73e0*/  UIADD3 UR12, UP0, UPT, UR52, 0x680, URZ ;  /* 0x00000680340c7890 */ /* 0x000fe4000ff1e0ff */
[----:B------:R-:W-:Y:S02]  /*73f0*/  UIADD3 UR9, UPT, UPT, UR41, 0x10, URZ ;  /* 0x0000001029097890 */ /* 0x000fe4000fffe0ff */
[----:B------:R-:W-:Y:S02]  /*7400*/  UIADD3 UR8, UPT, UPT, UR48, 0x1200, URZ ;  /* 0x0000120030087890 */ /* 0x000fe4000fffe0ff */
[----:B------:R-:W-:Y:S01]  /*7410*/  UIADD3.X UR13, UPT, UPT, URZ, UR53, URZ, UP0, !UPT ;  /* 0x00000035ff0d7290 */ /* 0x000fe200087fe4ff */
[----:B------:R-:W-:Y:S01]  /*7420*/  UMOV UR10, UR42 ;  /* 0x0000002a000a7c82 */ /* 0x000fe20008000000 */
[----:B------:R-:W-:Y:S01]  /*7430*/  UMOV UR11, UR36 ;  /* 0x00000024000b7c82 */ /* 0x000fe20008000000 */
[----:B------:R-:W-:Y:S02]  /*7440*/  UIADD3 UR5, UPT, UPT, UR41, 0x50, URZ ;  /* 0x0000005029057890 */ /* 0x000fe4000fffe0ff */
[----:B------:R-:W-:Y:S01]  /*7450*/  UIADD3 UR4, UPT, UPT, UR48, 0x1a00, URZ ;  /* 0x00001a0030047890 */ /* 0x000fe2000fffe0ff */
[----:B------:R-:W-:Y:S03]  /*7460*/  UMOV UR6, UR42 ;  /* 0x0000002a00067c82 */ /* 0x000fe60008000000 */
[----:B------:R2:W-:Y:S01]  /*7470*/  UTMASTG.3D [UR8], [UR12] ;  /* 0x000000080c0073b5 */ /* 0x0005e20008010000 */
[----:B------:R-:W-:Y:S04]  /*7480*/  UMOV UR7, UR36 ;  /* 0x0000002400077c82 */ /* 0x000fe80008000000 */
[----:B------:R2:W-:Y:S01]  /*7490*/  UTMASTG.3D [UR4], [UR12] ;  /* 0x000000040c0073b5 */ /* 0x0005e20008010000 */
[----:B------:R0:W-:Y:S01]  /*74a0*/  UTMACMDFLUSH ;  /* 0x00000000000079b7 */ /* 0x0001e20000000000 */
[----:B--2---:R-:W-:Y:S04]  /*74b0*/  DEPBAR.LE SB0, 0x1 ;  /* 0x000080400000791a */ /* 0x004fe80000000000 */
.L_x_125:
[----:B------:R-:W-:Y:S05]  /*74c0*/  BSYNC.RECONVERGENT B0 ;  /* 0x0000000000007941 */ /* 0x000fea0003800200 */
.L_x_124:
[----:B------:R-:W-:Y:S01]  /*74d0*/  BAR.SYNC.DEFER_BLOCKING 0x1, 0x80 ;  /* 0x0042000000007b1d */ /* 0x000fe20000010000 */
[----:B------:R-:W-:Y:S04]  /*74e0*/  UIADD3 UR40, UPT, UPT, UR51, 0x1, URZ ;  /* 0x0000000133287890 */ /* 0x000fe8000fffe0ff */
[----:B------:R-:W-:Y:S04]  /*74f0*/  UISETP.NE.AND UP0, UPT, UR40, 0x4, UPT ;  /* 0x000000042800788c */ /* 0x000fe8000bf05270 */
[----:B------:R-:W-:Y:S01]  /*7500*/  USEL UR40, UR40, URZ, UP0 ;  /* 0x000000ff28287287 */ /* 0x000fe20008000000 */
[----:B------:R2:W-:Y:S01]  /*7510*/  @P6 SYNCS.ARRIVE.TRANS64.RED.A1T0 RZ, [R82+URZ], RZ ;  /* 0x000000ff52ff69a7 */ /* 0x0005e200081004ff */
[----:B------:R-:W-:Y:S01]  /*7520*/  BSSY B1, `(.L_x_126) ;  /* 0x0000013000017945 */ /* 0x000fe20003800000 */
[----:B------:R-:W3:Y:S02]  /*7530*/  @P6 SYNCS.PHASECHK.TRANS64.TRYWAIT P0, [R83+URZ+0x30], R88 ;  /* 0x00003058530065a7 */ /* 0x000ee400080011ff */
[----:B---3--:R-:W-:Y:S01]  /*7540*/  @P6 SEL R39, RZ, 0x1, !P0 ;  /* 0x00000001ff276807 */ /* 0x008fe20004000000 */
[----:B--2---:R-:W-:Y:S06]  /*7550*/  @!P6 BRA `(.L_x_127) ;  /* 0x00000000003ce947 */ /* 0x004fec0003800000 */
[----:B------:R-:W-:Y:S01]  /*7560*/  ISETP.NE.AND P1, PT, R80, RZ, PT ;  /* 0x000000ff5000720c */ /* 0x000fe20003f25270 */
[----:B------:R-:W-:Y:S01]  /*7570*/  BSSY B0, `(.L_x_128) ;  /* 0x0000009000007945 */ /* 0x000fe20003800000 */
[----:B------:R-:W-:Y:S11]  /*7580*/  ISETP.NE.AND P0, PT, R39, RZ, PT ;  /* 0x000000ff2700720c */ /* 0x000ff60003f05270 */
[----:B------:R-:W-:Y:S05]  /*7590*/  @P1 IMAD R2, R38, 0x1000, R77 ;  /* 0x0000100026021824 */ /* 0x000fea00078e024d */
[----:B------:R-:W-:Y:S05]  /*75a0*/  @P1 IADD3 R0, PT, PT, R2, UR48, RZ ;  /* 0x0000003002001c10 */ /* 0x000fea000fffe0ff */
[----:B------:R-:W-:Y:S01]  /*75b0*/  @P1 IMAD.IADD R0, R81, 0x1, R0 ;  /* 0x0000000151001824 */ /* 0x000fe200078e0200 */
[----:B------:R-:W-:Y:S06]  /*75c0*/  @P0 BRA `(.L_x_129) ;  /* 0x00000000000c0947 */ /* 0x000fec0003800000 */
[----:B------:R-:W-:Y:S04]  /*75d0*/  SHF.L.U32 R4, R71, 0x1f, RZ ;  /* 0x0000001f47047819 */ /* 0x000fe800000006ff */
[----:B------:R-:W2:Y:S02]  /*75e0*/  SYNCS.PHASECHK.TRANS64.TRYWAIT P0, [R83+URZ+0x30], R4 ;  /* 0x00003004530075a7 */ /* 0x000ea400080011ff */
[----:B--2---:R-:W-:Y:S05]  /*75f0*/  @!P0 BRA `(.L_x_130) ;  /* 0x0000001c00d88947 */ /* 0x004fea0003800000 */
.L_x_129:
[----:B------:R-:W-:Y:S05]  /*7600*/  BSYNC B0 ;  /* 0x0000000000007941 */ /* 0x000fea0003800000 */
.L_x_128:
[----:B------:R-:W-:Y:S02]  /*7610*/  ISETP.NE.AND P0, PT, R80, RZ, PT ;  /* 0x000000ff5000720c */ /* 0x000fe40003f05270 */
[----:B------:R-:W-:Y:S11]  /*7620*/  IADD3 R38, PT, PT, R38, 0x1, RZ ;  /* 0x0000000126267810 */ /* 0x000ff60007ffe0ff */
[----:B------:R3:W4:Y:S04]  /*7630*/  @P0 LDS.128 R40, [R2+UR48+0x200] ;  /* 0x0002003002280984 */ /* 0x0007280008000c00 */
[----:B------:R3:W1:Y:S02]  /*7640*/  @P0 LDS.128 R48, [R0+0x200] ;  /* 0x0002000000300984 */ /* 0x0006640000000c00 */
.L_x_127:
[----:B------:R-:W-:Y:S05]  /*7650*/  BSYNC B1 ;  /* 0x0000000000017941 */ /* 0x000fea0003800000 */
.L_x_126:
[----:B------:R-:W-:Y:S05]  /*7660*/  VIADD R3, R34, 0x20 ;  /* 0x0000002022037836 */ /* 0x000fea0000000000 */
[----:B------:R-:W-:Y:S04]  /*7670*/  SHF.R.U32.HI R3, RZ, 0x15, R3 ;  /* 0x00000015ff037819 */ /* 0x000fe80000011603 */
[----:B------:R-:W-:Y:S11]  /*7680*/  LOP3.LUT P0, RZ, R3, 0x3, R66, 0x48, !PT ;  /* 0x0000000303ff7812 */ /* 0x000ff60007804842 */
[----:B------:R-:W-:Y:S02]  /*7690*/  @!UPT UIADD3 URZ, UPT, UPT, URZ, URZ, URZ ;  /* 0x000000fffffff290 */ /* 0x000fe4000fffe0ff */
[----:B------:R-:W-:Y:S05]  /*76a0*/  @!P0 BRA `(.L_x_131) ;  /* 0x0000000000408947 */ /* 0x000fea0003800000 */
[----:B------:R-:W5:Y:S01]  /*76b0*/  LDCU.64 UR8, c[0x4][0x70] ;  /* 0x01000e00ff0877ac */ /* 0x000f620008000a00 */
[----:B------:R-:W-:Y:S01]  /*76c0*/  MOV R3, 0x0 ;  /* 0x0000000000037802 */ /* 0x000fe20000000f00 */
[----:B------:R-:W-:Y:S02]  /*76d0*/  HFMA2 R12, -RZ, RZ, 0, 5.9604644775390625e-08 ;  /* 0x00000001ff0c7431 */ /* 0x000fe400000001ff */
[----:B------:R-:W-:Y:S02]  /*76e0*/  IMAD.MOV.U32 R8, RZ, RZ, 0x192 ;  /* 0x00000192ff087424 */ /* 0x000fe400078e00ff */
[----:B------:R-:W-:Y:S01]  /*76f0*/  IMAD.MOV.U32 R13, RZ, RZ, RZ ;  /* 0x000000ffff0d7224 */ /* 0x000fe200078e00ff */
[----:B------:R-:W4:Y:S01]  /*7700*/  LDCU.64 UR6, c[0x4][0x78] ;  /* 0x01000f00ff0677ac */ /* 0x000f220008000a00 */
[----:B---3--:R-:W3:Y:S01]  /*7710*/  LDC.64 R2, c[0x4][R3] ;  /* 0x0100000003027b82 */ /* 0x008ee20000000a00 */
[----:B------:R-:W1:Y:S01]  /*7720*/  LDCU.64 UR4, c[0x4][0x10] ;  /* 0x01000200ff0477ac */ /* 0x000e620008000a00 */
[----:B-----5:R-:W-:Y:S01]  /*7730*/  MOV R5, UR9 ;  /* 0x0000000900057c02 */ /* 0x020fe20008000f00 */
[----:B--2---:R-:W-:Y:S01]  /*7740*/  IMAD.U32 R4, RZ, RZ, UR8 ;  /* 0x00000008ff047e24 */ /* 0x004fe2000f8e00ff */
[----:B----4-:R-:W-:Y:S01]  /*7750*/  MOV R7, UR7 ;  /* 0x0000000700077c02 */ /* 0x010fe20008000f00 */
[----:B------:R-:W-:Y:S01]  /*7760*/  IMAD.U32 R6, RZ, RZ, UR6 ;  /* 0x00000006ff067e24 */ /* 0x000fe2000f8e00ff */
[----:B-1----:R-:W-:Y:S01]  /*7770*/  MOV R11, UR5 ;  /* 0x00000005000b7c02 */ /* 0x002fe20008000f00 */
[----:B------:R-:W-:Y:S02]  /*7780*/  IMAD.U32 R10, RZ, RZ, UR4 ;  /* 0x00000004ff0a7e24 */ /* 0x000fe4000f8e00ff */
[----:B------:R-:W-:Y:S07]  /*7790*/  LEPC R20, `(.L_x_131) ;  /* 0x000000001014794e */ /* 0x000fee0000000000 */
[----:B---3--:R-:W-:Y:S05]  /*77a0*/  CALL.ABS.NOINC R2 ;  /* 0x0000000002007343 */ /* 0x008fea0003c00000 */
.L_x_131:
        /* <DEDUP_REMOVED lines=8> */
[----:B--2---:R-:W-:Y:S01]  /*7830*/  MOV R83, UR37 ;  /* 0x0000002500537c02 */ /* 0x004fe20008000f00 */
[----:B-1----:R-:W-:Y:S01]  /*7840*/  HADD2.F32 R37, -RZ, R48.H0_H0 ;  /* 0x20000030ff257230 */ /* 0x002fe20000004100 */
[----:B------:R-:W-:Y:S01]  /*7850*/  @P6 LEA R82, R82, UR48, 0x3 ;  /* 0x0000003052526c11 */ /* 0x000fe2000f8e18ff */
[----:B------:R-:W-:Y:S01]  /*7860*/  BSSY.RECONVERGENT B0, `(.L_x_132) ;  /* 0x0000052000007945 */ /* 0x000fe20003800200 */
[----:B------:R-:W-:Y:S02]  /*7870*/  LEA R88, R38, UR48, 0x3 ;  /* 0x0000003026587c11 */ /* 0x000fe4000f8e18ff */
[----:B------:R-:W-:Y:S01]  /*7880*/  @P6 IADD3 R82, PT, PT, R82, 0x50, RZ ;  /* 0x0000005052526810 */ /* 0x000fe20007ffe0ff */
[----:B------:R-:W3:Y:S03]  /*7890*/  LDTM.x16 R4, tmem[UR4+0x20] ;  /* 0x00002004000479ee */ /* 0x000ee60008240000 */
[----:B------:R-:W-:Y:S02]  /*78a0*/  @P6 PRMT R82, R83, 0x654, R82 ;  /* 0x0000065453526816 */ /* 0x000fe40000000052 */
[----:B------:R-:W-:Y:S01]  /*78b0*/  @P6 SHF.L.U32 R83, R71, 0x1f, RZ ;  /* 0x0000001f47536819 */ /* 0x000fe200000006ff */
[C---:B---3--:R-:W-:Y:S01]  /*78c0*/  FMUL R0, R32.reuse, R4 ;  /* 0x0000000420007220 */ /* 0x048fe20000400000 */
        /* <DEDUP_REMOVED lines=75> */
.L_x_133:
[----:B------:R-:W-:Y:S05]  /*7d80*/  BSYNC.RECONVERGENT B0 ;  /* 0x0000000000007941 */ /* 0x000fea0003800200 */
.L_x_132:
        /* <DEDUP_REMOVED lines=19> */
.L_x_137:
[----:B------:R-:W-:Y:S05]  /*7ec0*/  BSYNC B0 ;  /* 0x0000000000007941 */ /* 0x000fea0003800000 */
.L_x_136:
[----:B------:R-:W-:Y:S11]  /*7ed0*/  ISETP.NE.AND P0, PT, R80, RZ, PT ;  /* 0x000000ff5000720c */ /* 0x000ff60003f05270 */
[----:B------:R-:W-:Y:S02]  /*7ee0*/  @!UPT UIADD3 URZ, UPT, UPT, URZ, URZ, URZ ;  /* 0x000000fffffff290 */ /* 0x000fe4000fffe0ff */
[----:B------:R3:W4:Y:S04]  /*7ef0*/  @P0 LDS.128 R40, [R38+UR48+0x200] ;  /* 0x0002003026280984 */ /* 0x0007280008000c00 */
[----:B------:R3:W1:Y:S02]  /*7f00*/  @P0 LDS.128 R48, [R81+0x200] ;  /* 0x0002000051300984 */ /* 0x0006640000000c00 */
.L_x_135:
[----:B------:R-:W-:Y:S05]  /*7f10*/  BSYNC B1 ;  /* 0x0000000000017941 */ /* 0x000fea0003800000 */
.L_x_134:
        /* <DEDUP_REMOVED lines=11> */
[----:B------:R-:W1:Y:S01]  /*7fd0*/  LDC.64 R2, c[0x4][R3] ;  /* 0x0100000003027b82 */ /* 0x000e620000000a00 */
[----:B------:R-:W3:Y:S01]  /*7fe0*/  LDCU.64 UR4, c[0x4][0x10] ;  /* 0x01000200ff0477ac */ /* 0x000ee20008000a00 */
[----:B--2---:R-:W-:Y:S01]  /*7ff0*/  MOV R5, UR9 ;  /* 0x0000000900057c02 */ /* 0x004fe20008000f00 */
[----:B------:R-:W-:Y:S01]  /*8000*/  IMAD.U32 R4, RZ, RZ, UR8 ;  /* 0x00000008ff047e24 */ /* 0x000fe2000f8e00ff */
[----:B-----5:R-:W-:Y:S01]  /*8010*/  MOV R7, UR7 ;  /* 0x0000000700077c02 */ /* 0x020fe20008000f00 */
[----:B------:R-:W-:Y:S01]  /*8020*/  IMAD.U32 R6, RZ, RZ, UR6 ;  /* 0x00000006ff067e24 */ /* 0x000fe2000f8e00ff */
[----:B---3--:R-:W-:Y:S01]  /*8030*/  MOV R11, UR5 ;  /* 0x00000005000b7c02 */ /* 0x008fe20008000f00 */
[----:B------:R-:W-:Y:S02]  /*8040*/  IMAD.U32 R10, RZ, RZ, UR4 ;  /* 0x00000004ff0a7e24 */ /* 0x000fe4000f8e00ff */
[----:B------:R-:W-:Y:S07]  /*8050*/  LEPC R20, `(.L_x_139) ;  /* 0x000000001014794e */ /* 0x000fee0000000000 */
[----:B-1--4-:R-:W-:Y:S05]  /*8060*/  CALL.ABS.NOINC R2 ;  /* 0x0000000002007343 */ /* 0x012fea0003c00000 */
.L_x_139:
[----:B------:R-:W-:Y:S01]  /*8070*/  ISETP.NE.AND P0, PT, R72, RZ, PT ;  /* 0x000000ff4800720c */ /* 0x000fe20003f05270 */
[----:B------:R-:W-:Y:S05]  /*8080*/  WARPSYNC.ALL ;  /* 0x0000000000007948 */ /* 0x000fea0003800000 */
[----:B------:R-:W-:Y:S01]  /*8090*/  R2UR UR4, R34 ;  /* 0x00000000220472ca */ /* 0x000fe200000e0000 */
[--C-:B----4-:R-:W-:Y:S01]  /*80a0*/  HADD2.F32 R20, -RZ, R40.reuse.H0_H0 ;  /* 0x20000028ff147230 */ /* 0x110fe20000004100 */
[----:B------:R-:W-:Y:S01]  /*80b0*/  IADD3 R74, PT, PT, R74, 0xc0, RZ ;  /* 0x000000c04a4a7810 */ /* 0x000fe20007ffe0ff */
[----:B------:R-:W-:Y:S01]  /*80c0*/  HADD2.F32 R36, -RZ, R40.H1_H1 ;  /* 0x30000028ff247230 */ /* 0x000fe20000004100 */
[----:B------:R-:W-:Y:S01]  /*80d0*/  BSSY.RECONVERGENT B0, `(.L_x_140) ;  /* 0x0000053000007945 */ /* 0x000fe20003800200 */
[--C-:B------:R-:W-:Y:S01]  /*80e0*/  HADD2.F32 R21, -RZ, R41.reuse.H0_H0 ;  /* 0x20000029ff157230 */ /* 0x100fe20000004100 */
[----:B------:R-:W-:Y:S01]  /*80f0*/  LOP3.LUT R74, R74, 0xfefffff8, RZ, 0xc0, !PT ;  /* 0xfefffff84a4a7812 */ /* 0x000fe200078ec0ff */
[----:B---3--:R-:W-:Y:S02]  /*8100*/  HADD2.F32 R38, -RZ, R41.H1_H1 ;  /* 0x30000029ff267230 */ /* 0x008fe40000004100 */
[--C-:B------:R-:W-:Y:S02]  /*8110*/  HADD2.F32 R37, -RZ, R42.reuse.H0_H0 ;  /* 0x2000002aff257230 */ /* 0x100fe40000004100 */
[----:B------:R-:W-:Y:S02]  /*8120*/  HADD2.F32 R40, -RZ, R42.H1_H1 ;  /* 0x3000002aff287230 */ /* 0x000fe40000004100 */
[----:B------:R-:W2:Y:S01]  /*8130*/  LDTM.x16 R4, tmem[UR4+0x30] ;  /* 0x00003004000479ee */ /* 0x000ea20008240000 */
[----:B------:R-:W-:Y:S01]  /*8140*/  NOP ;  /* 0x0000000000007918 */ /* 0x000fe20000000000 */
[----:B--2---:R2:W-:Y:S01]  /*8150*/  SYNCS.ARRIVE.TRANS64.RED.A1T0 RZ, [R74+URZ], RZ ;  /* 0x000000ff4aff79a7 */ /* 0x0045e200081004ff */
[--C-:B------:R-:W-:Y:S02]  /*8160*/  HADD2.F32 R39, -RZ, R43.reuse.H0_H0 ;  /* 0x2000002bff277230 */ /* 0x100fe40000004100 */
[----:B------:R-:W-:Y:S02]  /*8170*/  HADD2.F32 R42, -RZ, R43.H1_H1 ;  /* 0x3000002bff2a7230 */ /* 0x000fe40000004100 */
[--C-:B-1----:R-:W-:Y:S02]  /*8180*/  HADD2.F32 R41, -RZ, R48.reuse.H0_H0 ;  /* 0x20000030ff297230 */ /* 0x102fe40000004100 */
[----:B------:R-:W-:Y:S02]  /*8190*/  HADD2.F32 R43, -RZ, R48.H1_H1 ;  /* 0x30000030ff2b7230 */ /* 0x000fe40000004100 */
[--C-:B------:R-:W-:Y:S02]  /*81a0*/  HADD2.F32 R44, -RZ, R49.reuse.H0_H0 ;  /* 0x20000031ff2c7230 */ /* 0x100fe40000004100 */
[----:B------:R-:W-:Y:S02]  /*81b0*/  HADD2.F32 R46, -RZ, R49.H1_H1 ;  /* 0x30000031ff2e7230 */ /* 0x000fe40000004100 */
[--C-:B------:R-:W-:Y:S02]  /*81c0*/  HADD2.F32 R45, -RZ, R50.reuse.H0_H0 ;  /* 0x20000032ff2d7230 */ /* 0x100fe40000004100 */
[----:B------:R-:W-:Y:S02]  /*81d0*/  HADD2.F32 R48, -RZ, R50.H1_H1 ;  /* 0x30000032ff307230 */ /* 0x000fe40000004100 */
[--C-:B------:R-:W-:Y:S02]  /*81e0*/  HADD2.F32 R47, -RZ, R51.reuse.H0_H0 ;  /* 0x20000033ff2f7230 */ /* 0x100fe40000004100 */
[----:B------:R-:W-:Y:S02]  /*81f0*/  HADD2.F32 R50, -RZ, R51.H1_H1 ;  /* 0x30000033ff327230 */ /* 0x000fe40000004100 */
[C---:B------:R-:W-:Y:S01]  /*8200*/  FMUL R4, R32.reuse, R4 ;  /* 0x0000000420047220 */ /* 0x040fe20000400000 */
[C---:B------:R-:W-:Y:S01]  /*8210*/  FMUL R5, R32.reuse, R5 ;  /* 0x0000000520057220 */ /* 0x040fe20000400000 */
[C---:B------:R-:W-:Y:S01]  /*8220*/  FMUL R6, R32.reuse, R6 ;  /* 0x0000000620067220 */ /* 0x040fe20000400000 */
[C---:B------:R-:W-:Y:S01]  /*8230*/  FMUL R7, R32.reuse, R7 ;  /* 0x0000000720077220 */ /* 0x040fe20000400000 */
[C---:B------:R-:W-:Y:S01]  /*8240*/  FFMA R4, R35.reuse, R20, R4 ;  /* 0x0000001423047223 */ /* 0x040fe20000000004 */
        /* <DEDUP_REMOVED lines=21> */
[----:B------:R-:W-:Y:S01]  /*83a0*/  FFMA R15, R35, R46, R15 ;  /* 0x0000002e230f7223 */ /* 0x000fe2000000000f */
        /* <DEDUP_REMOVED lines=20> */
[----:B-1----:R-:W1:Y:S02]  /*84f0*/  FENCE.VIEW.ASYNC.S ;  /* 0x00000000000073c6 */ /* 0x002e640000000000 */
[----:B-1----:R-:W-:Y:S06]  /*8500*/  BAR.SYNC.DEFER_BLOCKING 0x1, 0x80 ;  /* 0x0042000000007b1d */ /* 0x002fec0000010000 */
        /* <DEDUP_REMOVED lines=14> */
[----:B-1----:R-:W-:Y:S04]  /*85f0*/  DEPBAR.LE SB0, 0x1 ;  /* 0x000080400000791a */ /* 0x002fe80000000000 */
.L_x_141:
[----:B------:R-:W-:Y:S05]  /*8600*/  BSYNC.RECONVERGENT B0 ;  /* 0x0000000000007941 */ /* 0x000fea0003800200 */
.L_x_140:
[----:B------:R-:W-:Y:S01]  /*8610*/  BAR.SYNC.DEFER_BLOCKING 0x1, 0x80 ;  /* 0x0042000000007b1d */ /* 0x000fe20000010000 */
[----:B------:R-:W-:Y:S01]  /*8620*/  UISETP.NE.AND UP0, UPT, UR49, -0x4, UPT ;  /* 0xfffffffc3100788c */ /* 0x000fe2000bf05270 */
[----:B------:R-:W-:Y:S08]  /*8630*/  IADD3 R0, PT, PT, R30, 0x1, RZ ;  /* 0x000000011e007810 */ /* 0x000ff00007ffe0ff */
[----:B------:R-:W-:Y:S05]  /*8640*/  BRA.U !UP0, `(.L_x_142) ;  /* 0x0000000108287547 */ /* 0x000fea000b800000 */
[----:B------:R-:W-:Y:S01]  /*8650*/  ISETP.NE.AND P0, PT, R78, RZ, PT ;  /* 0x000000ff4e00720c */ /* 0x000fe20003f05270 */
[----:B------:R-:W-:Y:S01]  /*8660*/  IMAD.U32 R3, RZ, RZ, UR51 ;  /* 0x00000033ff037e24 */ /* 0x000fe2000f8e00ff */
[----:B------:R-:W-:Y:S01]  /*8670*/  UIADD3 UR51, UPT, UPT, UR51, 0x1, URZ ;  /* 0x0000000133337890 */ /* 0x000fe2000fffe0ff */
[----:B------:R-:W-:Y:S03]  /*8680*/  IMAD.U32 R2, RZ, RZ, UR37 ;  /* 0x00000025ff027e24 */ /* 0x000fe6000f8e00ff */
[----:B------:R-:W-:Y:S04]  /*8690*/  UISETP.NE.AND UP0, UPT, UR51, 0x4, UPT ;  /* 0x000000043300788c */ /* 0x000fe8000bf05270 */
[----:B------:R-:W-:Y:S03]  /*86a0*/  USEL UR51, UR51, URZ, UP0 ;  /* 0x000000ff33337287 */ /* 0x000fe60008000000 */
[----:B------:R-:W-:Y:S05]  /*86b0*/  @P0 LEA R3, R3, UR48, 0x3 ;  /* 0x0000003003030c11 */ /* 0x000fea000f8e18ff */
[----:B------:R-:W-:Y:S05]  /*86c0*/  @P0 VIADD R3, R3, 0x50 ;  /* 0x0000005003030836 */ /* 0x000fea0000000000 */
[----:B------:R-:W-:Y:S04]  /*86d0*/  @P0 PRMT R2, R2, 0x654, R3 ;  /* 0x0000065402020816 */ /* 0x000fe80000000003 */
[----:B------:R1:W-:Y:S03]  /*86e0*/  @P0 SYNCS.ARRIVE.TRANS64.RED.A1T0 RZ, [R2+URZ], RZ ;  /* 0x000000ff02ff09a7 */ /* 0x0003e600081004ff */
.L_x_142:
[----:B------:R-:W-:Y:S01]  /*86f0*/  ISETP.NE.AND P2, PT, R73, RZ, PT ;  /* 0x000000ff4900720c */ /* 0x000fe20003f45270 */
[----:B------:R-:W-:Y:S01]  /*8700*/  UIADD3 UR49, UPT, UPT, UR49, 0x4, URZ ;  /* 0x0000000431317890 */ /* 0x000fe2000fffe0ff */
[----:B------:R-:W-:Y:S01]  /*8710*/  ISETP.NE.AND P0, PT, R76, 0x2, PT ;  /* 0x000000024c00780c */ /* 0x000fe20003f05270 */
[----:B------:R-:W-:Y:S01]  /*8720*/  IMAD.IADD R20, R29, 0x1, R58 ;  /* 0x000000011d147824 */ /* 0x000fe200078e023a */
[----:B------:R-:W-:Y:S01]  /*8730*/  ISETP.NE.AND P1, PT, R0, 0x4, PT ;  /* 0x000000040000780c */ /* 0x000fe20003f25270 */
[----:B------:R-:W-:Y:S01]  /*8740*/  IMAD.IADD R21, R31, 0x1, R60 ;  /* 0x000000011f157824 */ /* 0x000fe200078e023c */
[----:B-1----:R-:W-:Y:S02]  /*8750*/  SEL R2, RZ, 0x1, P0 ;  /* 0x00000001ff027807 */ /* 0x002fe40000000000 */
[----:B------:R-:W-:Y:S02]  /*8760*/  SEL R3, RZ, 0x1, P1 ;  /* 0x00000001ff037807 */ /* 0x000fe40000800000 */
[----:B------:R-:W-:Y:S02]  /*8770*/  LOP3.LUT R69, R69, R2, RZ, 0x3c, !PT ;  /* 0x0000000245457212 */ /* 0x000fe400078e3cff */
[----:B------:R-:W-:Y:S02]  /*8780*/  LOP3.LUT R70, R70, R3, RZ, 0x3c, !PT ;  /* 0x0000000346467212 */ /* 0x000fe400078e3cff */
[----:B------:R-:W-:Y:S02]  /*8790*/  @P2 R2UR UR36, R68 ;  /* 0x00000000442422ca */ /* 0x000fe400000e0000 */
[----:B------:R-:W-:Y:S02]  /*87a0*/  SEL R76, R76, RZ, P0 ;  /* 0x000000ff4c4c7207 */ /* 0x000fe40000000000 */
[----:B------:R-:W-:Y:S01]  /*87b0*/  SEL R30, R0, RZ, P1 ;  /* 0x000000ff001e7207 */ /* 0x000fe20000800000 */
[----:B------:R-:W-:Y:S10]  /*87c0*/  @P2 BRA `(.L_x_143) ;  /* 0xffffffcc00d42947 */ /* 0x000ff4000383ffff */
[----:B------:R-:W-:-:S09]  /*87d0*/  UISETP.NE.AND UP0, UPT, UR50, URZ, UPT ;  /* 0x000000ff3200728c */ /* 0x000fd2000bf05270 */
[----:B------:R-:W-:Y:S05]  /*87e0*/  BRA.U !UP0, `(.L_x_144) ;  /* 0x0000000108487547 */ /* 0x000fea000b800000 */
[----:B------:R-:W1:Y:S02]  /*87f0*/  LDCU.64 UR4, c[0x0][0x890] ;  /* 0x00011200ff0477ac */ /* 0x000e640008000a00 */
[----:B-1----:R-:W-:-:S04]  /*8800*/  UISETP.NE.U32.AND UP0, UPT, UR4, URZ, UPT ;  /* 0x000000ff0400728c */ /* 0x002fc8000bf05070 */
[----:B------:R-:W-:-:S09]  /*8810*/  UISETP.NE.AND.EX UP0, UPT, UR5, URZ, UPT, UP0 ;  /* 0x000000ff0500728c */ /* 0x000fd2000bf05300 */
[----:B------:R-:W-:Y:S05]  /*8820*/  BRA.U UP0, `(.L_x_145) ;  /* 0x00000001000c7547 */ /* 0x000fea000b800000 */
[----:B------:R-:W-:-:S13]  /*8830*/  FSETP.NEU.AND P0, PT, R35, RZ, PT ;  /* 0x000000ff2300720b */ /* 0x000fda0003f0d000 */
[----:B------:R-:W-:Y:S05]  /*8840*/  @!P0 EXIT ;  /* 0x000000000000894d */ /* 0x000fea0003800000 */
[----:B------:R-:W-:Y:S05]  /*8850*/  BRA `(.L_x_144) ;  /* 0x00000000002c7947 */ /* 0x000fea0003800000 */
.L_x_145:
[----:B------:R-:W-:Y:S01]  /*8860*/  ISETP.NE.AND P0, PT, R75, RZ, PT ;  /* 0x000000ff4b00720c */ /* 0x000fe20003f05270 */
[----:B------:R-:W-:-:S12]  /*8870*/  BSSY.RECONVERGENT B0, `(.L_x_144) ;  /* 0x0000009000007945 */ /* 0x000fd80003800200 */
[----:B------:R-:W-:Y:S05]  /*8880*/  @P0 BRA `(.L_x_146) ;  /* 0x0000000000140947 */ /* 0x000fea0003800000 */
[----:B------:R-:W1:Y:S02]  /*8890*/  LDCU.64 UR4, c[0x0][0x888] ;  /* 0x00011100ff0477ac */ /* 0x000e640008000a00 */
[----:B-1----:R-:W-:-:S04]  /*88a0*/  ISETP.NE.U32.AND P0, PT, RZ, UR4, PT ;  /* 0x00000004ff007c0c */ /* 0x002fc8000bf05070 */
[----:B------:R-:W-:-:S13]  /*88b0*/  ISETP.NE.AND.EX P0, PT, RZ, UR5, PT, P0 ;  /* 0x00000005ff007c0c */ /* 0x000fda000bf05300 */
[----:B------:R-:W-:Y:S05]  /*88c0*/  @!P0 EXIT ;  /* 0x000000000000894d */ /* 0x000fea0003800000 */
[----:B------:R-:W-:Y:S05]  /*88d0*/  BRA `(.L_x_147) ;  /* 0x0000000000087947 */ /* 0x000fea0003800000 */
.L_x_146:
[----:B------:R-:W-:-:S13]  /*88e0*/  FSETP.NEU.AND P0, PT, R35, RZ, PT ;  /* 0x000000ff2300720b */ /* 0x000fda0003f0d000 */
[----:B------:R-:W-:Y:S05]  /*88f0*/  @!P0 EXIT ;  /* 0x000000000000894d */ /* 0x000fea0003800000 */
.L_x_147:
[----:B------:R-:W-:Y:S05]  /*8900*/  BSYNC.RECONVERGENT B0 ;  /* 0x0000000000007941 */ /* 0x000fea0003800200 */
.L_x_144:
[----:B------:R-:W-:Y:S01]  /*8910*/  ULEA UR4, UR51, UR48, 0x3 ;  /* 0x0000003033047291 */ /* 0x000fe2000f8e18ff */
[----:B------:R-:W-:-:S04]  /*8920*/  DEPBAR.LE SB0, 0x0 ;  /* 0x000080000000791a */ /* 0x000fc80000000000 */
[----:B------:R-:W-:-:S04]  /*8930*/  UIADD3 UR4, UPT, UPT, UR4, 0x50, URZ ;  /* 0x0000005004047890 */ /* 0x000fc8000fffe0ff */
[----:B------:R-:W-:-:S09]  /*8940*/  UPRMT UR4, UR37, 0x654, UR4 ;  /* 0x0000065425047896 */ /* 0x000fd20008000004 */
[----:B------:R-:W-:Y:S01]  /*8950*/  SYNCS.ARRIVE.TRANS64.RED.A1T0 RZ, [UR4], RZ ;  /* 0x000000ffffff79a7 */ /* 0x000fe20008100404 */
[----:B------:R-:W-:Y:S05]  /*8960*/  EXIT ;  /* 0x000000000000794d */ /* 0x000fea0003800000 */
.L_x_24:
[----:B--2---:R2:W4:Y:S02]  /*8970*/  SYNCS.PHASECHK.TRANS64.TRYWAIT P0, [R3+URZ+0xf0], R2 ;  /* 0x0000f002030075a7 */ /* 0x00452400080011ff */
[----:B----4-:R-:W-:Y:S05]  /*8980*/  @!P0 NANOSLEEP.SYNCS 0x989680 ;  /* 0x009896800000895d */ /* 0x010fea0003900000 */
[----:B------:R-:W4:Y:S02]  /*8990*/  @!P0 SYNCS.PHASECHK.TRANS64 P0, [R3+URZ+0xf0], R2 ;  /* 0x0000f002030085a7 */ /* 0x000f2400080010ff */
[----:B----4-:R-:W-:Y:S05]  /*89a0*/  @!P0 BRA `(.L_x_24) ;  /* 0xfffffffc00f08947 */ /* 0x010fea000383ffff */
[----:B------:R-:W-:Y:S05]  /*89b0*/  BRA `(.L_x_148) ;  /* 0xffffff8c00f87947 */ /* 0x000fea000383ffff */
.L_x_27:
[----:B-1----:R-:W-:-:S07]  /*89c0*/  MOV R2, UR33 ;  /* 0x0000002100027c02 */ /* 0x002fce0008000f00 */
.L_x_149:
[----:B-1----:R1:W2:Y:S02]  /*89d0*/  SYNCS.PHASECHK.TRANS64.TRYWAIT P0, [R2+URZ+0x18], R5 ;  /* 0x00001805020075a7 */ /* 0x0022a400080011ff */
[----:B--2---:R-:W-:Y:S05]  /*89e0*/  @!P0 NANOSLEEP.SYNCS 0x989680 ;  /* 0x009896800000895d */ /* 0x004fea0003900000 */
[----:B------:R-:W2:Y:S02]  /*89f0*/  @!P0 SYNCS.PHASECHK.TRANS64 P0, [R2+URZ+0x18], R5 ;  /* 0x00001805020085a7 */ /* 0x000ea400080010ff */
[----:B--2---:R-:W-:Y:S05]  /*8a00*/  @!P0 BRA `(.L_x_149) ;  /* 0xfffffffc00f08947 */ /* 0x004fea000383ffff */
[----:B------:R-:W-:Y:S05]  /*8a10*/  BRA `(.L_x_26) ;  /* 0xffffff9000607947 */ /* 0x000fea000383ffff */
.L_x_34:
[----:B-1----:R-:W-:-:S07]  /*8a20*/  MOV R2, UR17 ;  /* 0x0000001100027c02 */ /* 0x002fce0008000f00 */
.L_x_150:
[----:B-1----:R1:W2:Y:S02]  /*8a30*/  SYNCS.PHASECHK.TRANS64.TRYWAIT P0, [R2+URZ+0x18], R5 ;  /* 0x00001805020075a7 */ /* 0x0022a400080011ff */
[----:B--2---:R-:W-:Y:S05]  /*8a40*/  @!P0 NANOSLEEP.SYNCS 0x989680 ;  /* 0x009896800000895d */ /* 0x004fea0003900000 */
[----:B------:R-:W2:Y:S02]  /*8a50*/  @!P0 SYNCS.PHASECHK.TRANS64 P0, [R2+URZ+0x18], R5 ;  /* 0x00001805020085a7 */ /* 0x000ea400080010ff */
[----:B--2---:R-:W-:Y:S05]  /*8a60*/  @!P0 BRA `(.L_x_150) ;  /* 0xfffffffc00f08947 */ /* 0x004fea000383ffff */
[----:B------:R-:W-:Y:S05]  /*8a70*/  BRA `(.L_x_33) ;  /* 0xffffff9400247947 */ /* 0x000fea000383ffff */
.L_x_39:
[----:B-1----:R1:W2:Y:S02]  /*8a80*/  SYNCS.PHASECHK.TRANS64.TRYWAIT P0, [R2+URZ+0x80], R3 ;  /* 0x00008003020075a7 */ /* 0x0022a400080011ff */
[----:B--2---:R-:W-:Y:S05]  /*8a90*/  @!P0 NANOSLEEP.SYNCS 0x989680 ;  /* 0x009896800000895d */ /* 0x004fea0003900000 */
[----:B------:R-:W2:Y:S02]  /*8aa0*/  @!P0 SYNCS.PHASECHK.TRANS64 P0, [R2+URZ+0x80], R3 ;  /* 0x00008003020085a7 */ /* 0x000ea400080010ff */
[----:B--2---:R-:W-:Y:S05]  /*8ab0*/  @!P0 BRA `(.L_x_39) ;  /* 0xfffffffc00f08947 */ /* 0x004fea000383ffff */
[----:B------:R-:W-:Y:S05]  /*8ac0*/  BRA `(.L_x_151) ;  /* 0xffffff9400d07947 */ /* 0x000fea000383ffff */
.L_x_43:
[----:B---3--:R-:W-:-:S07]  /*8ad0*/  MOV R0, UR4 ;  /* 0x0000000400007c02 */ /* 0x008fce0008000f00 */
.L_x_152:
[----:B-1----:R1:W2:Y:S02]  /*8ae0*/  SYNCS.PHASECHK.TRANS64.TRYWAIT P0, [R0+URZ], R3 ;  /* 0x00000003000075a7 */ /* 0x0022a400080011ff */
[----:B--2---:R-:W-:Y:S05]  /*8af0*/  @!P0 NANOSLEEP.SYNCS 0x989680 ;  /* 0x009896800000895d */ /* 0x004fea0003900000 */
[----:B------:R-:W2:Y:S02]  /*8b00*/  @!P0 SYNCS.PHASECHK.TRANS64 P0, [R0+URZ], R3 ;  /* 0x00000003000085a7 */ /* 0x000ea400080010ff */
[----:B--2---:R-:W-:Y:S05]  /*8b10*/  @!P0 BRA `(.L_x_152) ;  /* 0xfffffffc00f08947 */ /* 0x004fea000383ffff */
[----:B------:R-:W-:Y:S05]  /*8b20*/  BRA `(.L_x_153) ;  /* 0xffffff9c00407947 */ /* 0x000fea000383ffff */
.L_x_44:
[----:B---3--:R-:W-:-:S07]  /*8b30*/  MOV R0, UR4 ;  /* 0x0000000400007c02 */ /* 0x008fce0008000f00 */
.L_x_154:
[----:B-1----:R1:W2:Y:S02]  /*8b40*/  SYNCS.PHASECHK.TRANS64.TRYWAIT P0, [R0+URZ], R3 ;  /* 0x00000003000075a7 */ /* 0x0022a400080011ff */
[----:B--2---:R-:W-:Y:S05]  /*8b50*/  @!P0 NANOSLEEP.SYNCS 0x989680 ;  /* 0x009896800000895d */ /* 0x004fea0003900000 */
[----:B------:R-:W2:Y:S02]  /*8b60*/  @!P0 SYNCS.PHASECHK.TRANS64 P0, [R0+URZ], R3 ;  /* 0x00000003000085a7 */ /* 0x000ea400080010ff */
[----:B--2---:R-:W-:Y:S05]  /*8b70*/  @!P0 BRA `(.L_x_154) ;  /* 0xfffffffc00f08947 */ /* 0x004fea000383ffff */
[----:B------:R-:W-:Y:S05]  /*8b80*/  BRA `(.L_x_155) ;  /* 0xffffff9c004c7947 */ /* 0x000fea000383ffff */
.L_x_47:
[----:B-1----:R1:W2:Y:S02]  /*8b90*/  SYNCS.PHASECHK.TRANS64.TRYWAIT P0, [R0+URZ+0xe0], R5 ;  /* 0x0000e005000075a7 */ /* 0x0022a400080011ff */
[----:B--2---:R-:W-:Y:S05]  /*8ba0*/  @!P0 NANOSLEEP.SYNCS 0x989680 ;  /* 0x009896800000895d */ /* 0x004fea0003900000 */
[----:B------:R-:W2:Y:S02]  /*8bb0*/  @!P0 SYNCS.PHASECHK.TRANS64 P0, [R0+URZ+0xe0], R5 ;  /* 0x0000e005000085a7 */ /* 0x000ea400080010ff */
[----:B--2---:R-:W-:Y:S05]  /*8bc0*/  @!P0 BRA `(.L_x_47) ;  /* 0xfffffffc00f08947 */ /* 0x004fea000383ffff */
[----:B------:R-:W-:Y:S05]  /*8bd0*/  BRA `(.L_x_156) ;  /* 0xffffff9c00ac7947 */ /* 0x000fea000383ffff */
.L_x_48:
[----:B------:R-:W-:-:S07]  /*8be0*/  MOV R0, UR5 ;  /* 0x0000000500007c02 */ /* 0x000fce0008000f00 */
.L_x_157:
[----:B-1----:R1:W2:Y:S02]  /*8bf0*/  SYNCS.PHASECHK.TRANS64.TRYWAIT P0, [R0+URZ+0x90], R7 ;  /* 0x00009007000075a7 */ /* 0x0022a400080011ff */
[----:B--2---:R-:W-:Y:S05]  /*8c00*/  @!P0 NANOSLEEP.SYNCS 0x989680 ;  /* 0x009896800000895d */ /* 0x004fea0003900000 */
[----:B------:R-:W2:Y:S02]  /*8c10*/  @!P0 SYNCS.PHASECHK.TRANS64 P0, [R0+URZ+0x90], R7 ;  /* 0x00009007000085a7 */ /* 0x000ea400080010ff */
[----:B--2---:R-:W-:Y:S05]  /*8c20*/  @!P0 BRA `(.L_x_157) ;  /* 0xfffffffc00f08947 */ /* 0x004fea000383ffff */
[----:B------:R-:W-:Y:S05]  /*8c30*/  BRA `(.L_x_158) ;  /* 0xffffff9c00bc7947 */ /* 0x000fea000383ffff */
.L_x_49:
[----:B-1----:R1:W2:Y:S02]  /*8c40*/  SYNCS.PHASECHK.TRANS64.TRYWAIT P1, [R0+URZ+0x80], R5 ;  /* 0x00008005000075a7 */ /* 0x0022a400080211ff */
[----:B--2---:R-:W-:Y:S05]  /*8c50*/  @!P1 NANOSLEEP.SYNCS 0x989680 ;  /* 0x009896800000995d */ /* 0x004fea0003900000 */
[----:B------:R-:W2:Y:S02]  /*8c60*/  @!P1 SYNCS.PHASECHK.TRANS64 P1, [R0+URZ+0x80], R5 ;  /* 0x00008005000095a7 */ /* 0x000ea400080210ff */
[----:B--2---:R-:W-:Y:S05]  /*8c70*/  @!P1 BRA `(.L_x_49) ;  /* 0xfffffffc00f09947 */ /* 0x004fea000383ffff */
[----:B------:R-:W-:Y:S05]  /*8c80*/  BRA `(.L_x_159) ;  /* 0xffffff9c00ec7947 */ /* 0x000fea000383ffff */
.L_x_52:
[----:B------:R-:W-:-:S07]  /*8c90*/  MOV R0, UR5 ;  /* 0x0000000500007c02 */ /* 0x000fce0008000f00 */
.L_x_160:
[----:B-1----:R1:W2:Y:S02]  /*8ca0*/  SYNCS.PHASECHK.TRANS64.TRYWAIT P0, [R0+URZ+0x90], R3 ;  /* 0x00009003000075a7 */ /* 0x0022a400080011ff */
[----:B--2---:R-:W-:Y:S05]  /*8cb0*/  @!P0 NANOSLEEP.SYNCS 0x989680 ;  /* 0x009896800000895d */ /* 0x004fea0003900000 */
[----:B------:R-:W2:Y:S02]  /*8cc0*/  @!P0 SYNCS.PHASECHK.TRANS64 P0, [R0+URZ+0x90], R3 ;  /* 0x00009003000085a7 */ /* 0x000ea400080010ff */
[----:B--2---:R-:W-:Y:S05]  /*8cd0*/  @!P0 BRA `(.L_x_160) ;  /* 0xfffffffc00f08947 */ /* 0x004fea000383ffff */
[----:B------:R-:W-:Y:S05]  /*8ce0*/  BRA `(.L_x_51) ;  /* 0xffffffa000407947 */ /* 0x000fea000383ffff */
.L_x_61:
[----:B-1----:R-:W-:-:S04]  /*8cf0*/  MOV R4, UR4 ;  /* 0x0000000400047c02 */ /* 0x002fc80008000f00 */
[----:B------:R1:W2:Y:S03]  /*8d00*/  SYNCS.PHASECHK.TRANS64.TRYWAIT P0, [R4+URZ+0x8], R5 ;  /* 0x00000805040075a7 */ /* 0x0002a600080011ff */
[----:B--2---:R-:W-:Y:S05]  /*8d10*/  @!P0 NANOSLEEP.SYNCS 0x989680 ;  /* 0x009896800000895d */ /* 0x004fea0003900000 */
[----:B------:R-:W2:Y:S02]  /*8d20*/  @!P0 SYNCS.PHASECHK.TRANS64 P0, [R4+URZ+0x8], R5 ;  /* 0x00000805040085a7 */ /* 0x000ea400080010ff */
[----:B--2---:R-:W-:Y:S05]  /*8d30*/  @!P0 BRA `(.L_x_61) ;  /* 0xfffffffc00ec8947 */ /* 0x004fea000383ffff */
[----:B------:R-:W-:Y:S05]  /*8d40*/  BRA `(.L_x_60) ;  /* 0xffffffa000f47947 */ /* 0x000fea000383ffff */
.L_x_63:
[----:B------:R-:W-:Y:S01]  /*8d50*/  BSSY B0, `(.L_x_161) ;  /* 0x0000006000007945 */ /* 0x000fe20003800000 */
[----:B------:R-:W-:-:S07]  /*8d60*/  MOV R15, 0xffffffff ;  /* 0xffffffff000f7802 */ /* 0x000fce0000000f00 */
[----:B-1---5:R-:W-:Y:S05]  /*8d70*/  WARPSYNC.COLLECTIVE R15, `(.L_x_162) ;  /* 0x000000000f0c7348 */ /* 0x022fea0003c00000 */
[----:B------:R-:W-:Y:S02]  /*8d80*/  ELECT P6, UR79, PT ;  /* 0x00000000004f782f */ /* 0x000fe400038c0000 */
[----:B------:R-:W-:Y:S01]  /*8d90*/  MOV R14, UR79 ;  /* 0x0000004f000e7c02 */ /* 0x000fe20008000f00 */
[----:B-1---5:R-:W-:Y:S10]  /*8da0*/  ENDCOLLECTIVE ;  /* 0x000000000000791b */ /* 0x022ff40003800000 */
.L_x_162:
[----:B------:R-:W-:Y:S05]  /*8db0*/  BSYNC B0 ;  /* 0x0000000000007941 */ /* 0x000fea0003800000 */
.L_x_161:
[----:B------:R-:W-:Y:S05]  /*8dc0*/  BRA `(.L_x_163) ;  /* 0xffffffa400247947 */ /* 0x000fea000383ffff */
.L_x_65:
[----:B-1----:R-:W-:-:S04]  /*8dd0*/  MOV R2, UR4 ;  /* 0x0000000400027c02 */ /* 0x002fc80008000f00 */
[----:B------:R1:W2:Y:S03]  /*8de0*/  SYNCS.PHASECHK.TRANS64.TRYWAIT P0, [R2+URZ+0x8], R3 ;  /* 0x00000803020075a7 */ /* 0x0002a600080011ff */
[----:B--2---:R-:W-:Y:S05]  /*8df0*/  @!P0 NANOSLEEP.SYNCS 0x989680 ;  /* 0x009896800000895d */ /* 0x004fea0003900000 */
[----:B------:R-:W2:Y:S02]  /*8e00*/  @!P0 SYNCS.PHASECHK.TRANS64 P0, [R2+URZ+0x8], R3 ;  /* 0x00000803020085a7 */ /* 0x000ea400080010ff */
[----:B--2---:R-:W-:Y:S05]  /*8e10*/  @!P0 BRA `(.L_x_65) ;  /* 0xfffffffc00ec8947 */ /* 0x004fea000383ffff */
[----:B------:R-:W-:Y:S05]  /*8e20*/  BRA `(.L_x_64) ;  /* 0xffffffa400287947 */ /* 0x000fea000383ffff */
.L_x_66:
[----:B-1----:R1:W2:Y:S02]  /*8e30*/  SYNCS.PHASECHK.TRANS64.TRYWAIT P0, [R0+URZ+0x80], R5 ;  /* 0x00008005000075a7 */ /* 0x0022a400080011ff */
[----:B--2---:R-:W-:Y:S05]  /*8e40*/  @!P0 NANOSLEEP.SYNCS 0x989680 ;  /* 0x009896800000895d */ /* 0x004fea0003900000 */
[----:B------:R-:W2:Y:S02]  /*8e50*/  @!P0 SYNCS.PHASECHK.TRANS64 P0, [R0+URZ+0x80], R5 ;  /* 0x00008005000085a7 */ /* 0x000ea400080010ff */
[----:B--2---:R-:W-:Y:S05]  /*8e60*/  @!P0 BRA `(.L_x_66) ;  /* 0xfffffffc00f08947 */ /* 0x004fea000383ffff */
[----:B------:R-:W-:Y:S05]  /*8e70*/  BRA `(.L_x_164) ;  /* 0xffffffa800107947 */ /* 0x000fea000383ffff */
.L_x_68:
[----:B------:R-:W-:-:S07]  /*8e80*/  MOV R0, UR7 ;  /* 0x0000000700007c02 */ /* 0x000fce0008000f00 */
.L_x_165:
[----:B-1----:R1:W2:Y:S02]  /*8e90*/  SYNCS.PHASECHK.TRANS64.TRYWAIT P0, [R0+URZ+0xc0], R5 ;  /* 0x0000c005000075a7 */ /* 0x0022a400080011ff */
[----:B--2---:R-:W-:Y:S05]  /*8ea0*/  @!P0 NANOSLEEP.SYNCS 0x989680 ;  /* 0x009896800000895d */ /* 0x004fea0003900000 */
[----:B------:R-:W2:Y:S02]  /*8eb0*/  @!P0 SYNCS.PHASECHK.TRANS64 P0, [R0+URZ+0xc0], R5 ;  /* 0x0000c005000085a7 */ /* 0x000ea400080010ff */
[----:B--2---:R-:W-:Y:S05]  /*8ec0*/  @!P0 BRA `(.L_x_165) ;  /* 0xfffffffc00f08947 */ /* 0x004fea000383ffff */
[----:B------:R-:W-:Y:S05]  /*8ed0*/  BRA `(.L_x_166) ;  /* 0xffffffa8005c7947 */ /* 0x000fea000383ffff */
.L_x_71:
[----:B------:R-:W-:Y:S07]  /*8ee0*/  MOV R0, UR6 ;  /* 0x0000000600007c02 */ /* 0x000fee0008000f00 */
.L_x_167:
[----:B-1----:R1:W2:Y:S02]  /*8ef0*/  SYNCS.PHASECHK.TRANS64.TRYWAIT P0, [R0+URZ], R5 ;  /* 0x00000005000075a7 */ /* 0x0022a400080011ff */
[----:B--2---:R-:W-:Y:S05]  /*8f00*/  @!P0 NANOSLEEP.SYNCS 0x989680 ;  /* 0x009896800000895d */ /* 0x004fea0003900000 */
[----:B------:R-:W2:Y:S02]  /*8f10*/  @!P0 SYNCS.PHASECHK.TRANS64 P0, [R0+URZ], R5 ;  /* 0x00000005000085a7 */ /* 0x000ea400080010ff */
[----:B--2---:R-:W-:Y:S05]  /*8f20*/  @!P0 BRA `(.L_x_167) ;  /* 0xfffffffc00f08947 */ /* 0x004fea000383ffff */
[----:B------:R-:W-:Y:S05]  /*8f30*/  BRA `(.L_x_70) ;  /* 0xffffffa800707947 */ /* 0x000fea000383ffff */
.L_x_75:
[----:B-1----:R-:W-:-:S07]  /*8f40*/  MOV R0, UR7 ;  /* 0x0000000700007c02 */ /* 0x002fce0008000f00 */
.L_x_168:
[----:B-1----:R1:W2:Y:S02]  /*8f50*/  SYNCS.PHASECHK.TRANS64.TRYWAIT P0, [R0+URZ], R3 ;  /* 0x00000003000075a7 */ /* 0x0022a400080011ff */
[----:B--2---:R-:W-:Y:S05]  /*8f60*/  @!P0 NANOSLEEP.SYNCS 0x989680 ;  /* 0x009896800000895d */ /* 0x004fea0003900000 */
[----:B------:R-:W2:Y:S02]  /*8f70*/  @!P0 SYNCS.PHASECHK.TRANS64 P0, [R0+URZ], R3 ;  /* 0x00000003000085a7 */ /* 0x000ea400080010ff */
[----:B--2---:R-:W-:Y:S05]  /*8f80*/  @!P0 BRA `(.L_x_168) ;  /* 0xfffffffc00f08947 */ /* 0x004fea000383ffff */
[----:B------:R-:W-:Y:S05]  /*8f90*/  BRA `(.L_x_169) ;  /* 0xffffffac00647947 */ /* 0x000fea000383ffff */
.L_x_76:
[----:B------:R-:W-:-:S07]  /*8fa0*/  MOV R0, UR7 ;  /* 0x0000000700007c02 */ /* 0x000fce0008000f00 */
.L_x_170:
[----:B-1----:R1:W2:Y:S02]  /*8fb0*/  SYNCS.PHASECHK.TRANS64.TRYWAIT P0, [R0+URZ], R3 ;  /* 0x00000003000075a7 */ /* 0x0022a400080011ff */
[----:B--2---:R-:W-:Y:S05]  /*8fc0*/  @!P0 NANOSLEEP.SYNCS 0x989680 ;  /* 0x009896800000895d */ /* 0x004fea0003900000 */
[----:B------:R-:W2:Y:S02]  /*8fd0*/  @!P0 SYNCS.PHASECHK.TRANS64 P0, [R0+URZ], R3 ;  /* 0x00000003000085a7 */ /* 0x000ea400080010ff */
[----:B--2---:R-:W-:Y:S05]  /*8fe0*/  @!P0 BRA `(.L_x_170) ;  /* 0xfffffffc00f08947 */ /* 0x004fea000383ffff */
[----:B------:R-:W-:Y:S05]  /*8ff0*/  BRA `(.L_x_171) ;  /* 0xffffffac00707947 */ /* 0x000fea000383ffff */
.L_x_77:
[----:B------:R-:W-:-:S07]  /*9000*/  MOV R0, UR7 ;  /* 0x0000000700007c02 */ /* 0x000fce0008000f00 */
.L_x_172:
[----:B-1----:R1:W2:Y:S02]  /*9010*/  SYNCS.PHASECHK.TRANS64.TRYWAIT P0, [R0+URZ], R3 ;  /* 0x00000003000075a7 */ /* 0x0022a400080011ff */
[----:B--2---:R-:W-:Y:S05]  /*9020*/  @!P0 NANOSLEEP.SYNCS 0x989680 ;  /* 0x009896800000895d */ /* 0x004fea0003900000 */
[----:B------:R-:W2:Y:S02]  /*9030*/  @!P0 SYNCS.PHASECHK.TRANS64 P0, [R0+URZ], R3 ;  /* 0x00000003000085a7 */ /* 0x000ea400080010ff */
[----:B--2---:R-:W-:Y:S05]  /*9040*/  @!P0 BRA `(.L_x_172) ;  /* 0xfffffffc00f08947 */ /* 0x004fea000383ffff */
[----:B------:R-:W-:Y:S05]  /*9050*/  BRA `(.L_x_173) ;  /* 0xffffffac007c7947 */ /* 0x000fea000383ffff */
.L_x_80:
[----:B------:R-:W-:-:S07]  /*9060*/  MOV R0, UR5 ;  /* 0x0000000500007c02 */ /* 0x000fce0008000f00 */
.L_x_174:
[----:B-1----:R1:W2:Y:S02]  /*9070*/  SYNCS.PHASECHK.TRANS64.TRYWAIT P1, [R0+URZ+0x100], R3 ;  /* 0x00010003000075a7 */ /* 0x0022a400080211ff */
[----:B--2---:R-:W-:Y:S05]  /*9080*/  @!P1 NANOSLEEP.SYNCS 0x989680 ;  /* 0x009896800000995d */ /* 0x004fea0003900000 */
[----:B------:R-:W2:Y:S02]  /*9090*/  @!P1 SYNCS.PHASECHK.TRANS64 P1, [R0+URZ+0x100], R3 ;  /* 0x00010003000095a7 */ /* 0x000ea400080210ff */
[----:B--2---:R-:W-:Y:S05]  /*90a0*/  @!P1 BRA `(.L_x_174) ;  /* 0xfffffffc00f09947 */ /* 0x004fea000383ffff */
[----:B------:R-:W-:Y:S05]  /*90b0*/  BRA `(.L_x_175) ;  /* 0xffffffac00c87947 */ /* 0x000fea000383ffff */
.L_x_85:
[----:B--2---:R2:W4:Y:S02]  /*90c0*/  SYNCS.PHASECHK.TRANS64.TRYWAIT P0, [R0+URZ+0x80], R3 ;  /* 0x00008003000075a7 */ /* 0x00452400080011ff */
[----:B----4-:R-:W-:Y:S05]  /*90d0*/  @!P0 NANOSLEEP.SYNCS 0x989680 ;  /* 0x009896800000895d */ /* 0x010fea0003900000 */
[----:B------:R-:W4:Y:S02]  /*90e0*/  @!P0 SYNCS.PHASECHK.TRANS64 P0, [R0+URZ+0x80], R3 ;  /* 0x00008003000085a7 */ /* 0x000f2400080010ff */
[----:B----4-:R-:W-:Y:S05]  /*90f0*/  @!P0 BRA `(.L_x_85) ;  /* 0xfffffffc00f08947 */ /* 0x010fea000383ffff */
[----:B------:R-:W-:Y:S05]  /*9100*/  BRA `(.L_x_176) ;  /* 0xffffffb000dc7947 */ /* 0x000fea000383ffff */
.L_x_88:
[----:B------:R-:W-:Y:S07]  /*9110*/  MOV R0, UR7 ;  /* 0x0000000700007c02 */ /* 0x000fee0008000f00 */
.L_x_177:
[----:B--2---:R2:W4:Y:S02]  /*9120*/  SYNCS.PHASECHK.TRANS64.TRYWAIT P0, [R0+URZ+0x78], R3 ;  /* 0x00007803000075a7 */ /* 0x00452400080011ff */
[----:B----4-:R-:W-:Y:S05]  /*9130*/  @!P0 NANOSLEEP.SYNCS 0x989680 ;  /* 0x009896800000895d */ /* 0x010fea0003900000 */
[----:B------:R-:W4:Y:S02]  /*9140*/  @!P0 SYNCS.PHASECHK.TRANS64 P0, [R0+URZ+0x78], R3 ;  /* 0x00007803000085a7 */ /* 0x000f2400080010ff */
[----:B----4-:R-:W-:Y:S05]  /*9150*/  @!P0 BRA `(.L_x_177) ;  /* 0xfffffffc00f08947 */ /* 0x010fea000383ffff */
[----:B------:R-:W-:Y:S05]  /*9160*/  BRA `(.L_x_87) ;  /* 0xffffffb400bc7947 */ /* 0x000fea000383ffff */
.L_x_91:
[----:B------:R-:W-:Y:S07]  /*9170*/  MOV R3, UR7 ;  /* 0x0000000700037c02 */ /* 0x000fee0008000f00 */
.L_x_178:
[----:B-1----:R1:W2:Y:S02]  /*9180*/  SYNCS.PHASECHK.TRANS64.TRYWAIT P0, [R3+URZ+0x50], R12 ;  /* 0x0000500c030075a7 */ /* 0x0022a400080011ff */
[----:B--2---:R-:W-:Y:S05]  /*9190*/  @!P0 NANOSLEEP.SYNCS 0x989680 ;  /* 0x009896800000895d */ /* 0x004fea0003900000 */
[----:B------:R-:W2:Y:S02]  /*91a0*/  @!P0 SYNCS.PHASECHK.TRANS64 P0, [R3+URZ+0x50], R12 ;  /* 0x0000500c030085a7 */ /* 0x000ea400080010ff */
[----:B--2---:R-:W-:Y:S05]  /*91b0*/  @!P0 BRA `(.L_x_178) ;  /* 0xfffffffc00f08947 */ /* 0x004fea000383ffff */
[----:B------:R-:W-:Y:S05]  /*91c0*/  BRA `(.L_x_179) ;  /* 0xffffffb800347947 */ /* 0x000fea000383ffff */
.L_x_92:
[----:B-1----:R-:W-:Y:S07]  /*91d0*/  MOV R3, UR7 ;  /* 0x0000000700037c02 */ /* 0x002fee0008000f00 */
.L_x_180:
[----:B-1----:R1:W2:Y:S02]  /*91e0*/  SYNCS.PHASECHK.TRANS64.TRYWAIT P0, [R3+URZ+0x58], R12 ;  /* 0x0000580c030075a7 */ /* 0x0022a400080011ff */
[----:B--2---:R-:W-:Y:S05]  /*91f0*/  @!P0 NANOSLEEP.SYNCS 0x989680 ;  /* 0x009896800000895d */ /* 0x004fea0003900000 */
[----:B------:R-:W2:Y:S02]  /*9200*/  @!P0 SYNCS.PHASECHK.TRANS64 P0, [R3+URZ+0x58], R12 ;  /* 0x0000580c030085a7 */ /* 0x000ea400080010ff */
[----:B--2---:R-:W-:Y:S05]  /*9210*/  @!P0 BRA `(.L_x_180) ;  /* 0xfffffffc00f08947 */ /* 0x004fea000383ffff */
[----:B------:R-:W-:Y:S05]  /*9220*/  BRA `(.L_x_181) ;  /* 0xffffffb800907947 */ /* 0x000fea000383ffff */
.L_x_93:
[----:B-1----:R-:W-:Y:S07]  /*9230*/  MOV R3, UR7 ;  /* 0x0000000700037c02 */ /* 0x002fee0008000f00 */
.L_x_182:
[----:B-1----:R1:W2:Y:S02]  /*9240*/  SYNCS.PHASECHK.TRANS64.TRYWAIT P0, [R3+URZ+0x60], R12 ;  /* 0x0000600c030075a7 */ /* 0x0022a400080011ff */
[----:B--2---:R-:W-:Y:S05]  /*9250*/  @!P0 NANOSLEEP.SYNCS 0x989680 ;  /* 0x009896800000895d */ /* 0x004fea0003900000 */
[----:B------:R-:W2:Y:S02]  /*9260*/  @!P0 SYNCS.PHASECHK.TRANS64 P0, [R3+URZ+0x60], R12 ;  /* 0x0000600c030085a7 */ /* 0x000ea400080010ff */
[----:B--2---:R-:W-:Y:S05]  /*9270*/  @!P0 BRA `(.L_x_182) ;  /* 0xfffffffc00f08947 */ /* 0x004fea000383ffff */
[----:B------:R-:W-:Y:S05]  /*9280*/  BRA `(.L_x_183) ;  /* 0xffffffb800ec7947 */ /* 0x000fea000383ffff */
.L_x_94:
[----:B------:R-:W-:Y:S07]  /*9290*/  MOV R3, UR7 ;  /* 0x0000000700037c02 */ /* 0x000fee0008000f00 */
.L_x_184:
[----:B-1----:R1:W2:Y:S02]  /*92a0*/  SYNCS.PHASECHK.TRANS64.TRYWAIT P0, [R3+URZ+0x68], R12 ;  /* 0x0000680c030075a7 */ /* 0x0022a400080011ff */
[----:B--2---:R-:W-:Y:S05]  /*92b0*/  @!P0 NANOSLEEP.SYNCS 0x989680 ;  /* 0x009896800000895d */ /* 0x004fea0003900000 */
[----:B------:R-:W2:Y:S02]  /*92c0*/  @!P0 SYNCS.PHASECHK.TRANS64 P0, [R3+URZ+0x68], R12 ;  /* 0x0000680c030085a7 */ /* 0x000ea400080010ff */
[----:B--2---:R-:W-:Y:S05]  /*92d0*/  @!P0 BRA `(.L_x_184) ;  /* 0xfffffffc00f08947 */ /* 0x004fea000383ffff */
[----:B------:R-:W-:Y:S05]  /*92e0*/  BRA `(.L_x_185) ;  /* 0xffffffbc008c7947 */ /* 0x000fea000383ffff */
.L_x_96:
[----:B------:R-:W-:-:S07]  /*92f0*/  MOV R0, UR7 ;  /* 0x0000000700007c02 */ /* 0x000fce0008000f00 */
.L_x_186:
[----:B-1----:R1:W4:Y:S02]  /*9300*/  SYNCS.PHASECHK.TRANS64.TRYWAIT P0, [R0+URZ+0x50], R3 ;  /* 0x00005003000075a7 */ /* 0x00232400080011ff */
[----:B----4-:R-:W-:Y:S05]  /*9310*/  @!P0 NANOSLEEP.SYNCS 0x989680 ;  /* 0x009896800000895d */ /* 0x010fea0003900000 */
[----:B------:R-:W4:Y:S02]  /*9320*/  @!P0 SYNCS.PHASECHK.TRANS64 P0, [R0+URZ+0x50], R3 ;  /* 0x00005003000085a7 */ /* 0x000f2400080010ff */
[----:B----4-:R-:W-:Y:S05]  /*9330*/  @!P0 BRA `(.L_x_186) ;  /* 0xfffffffc00f08947 */ /* 0x010fea000383ffff */
[----:B------:R-:W-:Y:S05]  /*9340*/  BRA `(.L_x_187) ;  /* 0xffffffc000147947 */ /* 0x000fea000383ffff */
.L_x_97:
[----:B-1----:R-:W-:-:S07]  /*9350*/  MOV R0, UR7 ;  /* 0x0000000700007c02 */ /* 0x002fce0008000f00 */
.L_x_188:
[----:B-1----:R1:W4:Y:S02]  /*9360*/  SYNCS.PHASECHK.TRANS64.TRYWAIT P0, [R0+URZ+0x58], R3 ;  /* 0x00005803000075a7 */ /* 0x00232400080011ff */
[----:B----4-:R-:W-:Y:S05]  /*9370*/  @!P0 NANOSLEEP.SYNCS 0x989680 ;  /* 0x009896800000895d */ /* 0x010fea0003900000 */
[----:B------:R-:W4:Y:S02]  /*9380*/  @!P0 SYNCS.PHASECHK.TRANS64 P0, [R0+URZ+0x58], R3 ;  /* 0x00005803000085a7 */ /* 0x000f2400080010ff */
[----:B----4-:R-:W-:Y:S05]  /*9390*/  @!P0 BRA `(.L_x_188) ;  /* 0xfffffffc00f08947 */ /* 0x010fea000383ffff */
[----:B------:R-:W-:Y:S05]  /*93a0*/  BRA `(.L_x_189) ;  /* 0xffffffc000047947 */ /* 0x000fea000383ffff */
.L_x_98:
[----:B-1----:R-:W-:-:S07]  /*93b0*/  MOV R0, UR7 ;  /* 0x0000000700007c02 */ /* 0x002fce0008000f00 */
.L_x_190:
[----:B-1----:R1:W4:Y:S02]  /*93c0*/  SYNCS.PHASECHK.TRANS64.TRYWAIT P0, [R0+URZ+0x60], R3 ;  /* 0x00006003000075a7 */ /* 0x00232400080011ff */
[----:B----4-:R-:W-:Y:S05]  /*93d0*/  @!P0 NANOSLEEP.SYNCS 0x989680 ;  /* 0x009896800000895d */ /* 0x010fea0003900000 */
[----:B------:R-:W4:Y:S02]  /*93e0*/  @!P0 SYNCS.PHASECHK.TRANS64 P0, [R0+URZ+0x60], R3 ;  /* 0x00006003000085a7 */ /* 0x000f2400080010ff */
[----:B----4-:R-:W-:Y:S05]  /*93f0*/  @!P0 BRA `(.L_x_190) ;  /* 0xfffffffc00f08947 */ /* 0x010fea000383ffff */
[----:B------:R-:W-:Y:S05]  /*9400*/  BRA `(.L_x_191) ;  /* 0xffffffbc00f47947 */ /* 0x000fea000383ffff */
.L_x_100:
[----:B--2---:R2:W3:Y:S02]  /*9410*/  SYNCS.PHASECHK.TRANS64.TRYWAIT P0, [R0+URZ+0x80], R3 ;  /* 0x00008003000075a7 */ /* 0x0044e400080011ff */
[----:B---3--:R-:W-:Y:S05]  /*9420*/  @!P0 NANOSLEEP.SYNCS 0x989680 ;  /* 0x009896800000895d */ /* 0x008fea0003900000 */
[----:B------:R-:W3:Y:S02]  /*9430*/  @!P0 SYNCS.PHASECHK.TRANS64 P0, [R0+URZ+0x80], R3 ;  /* 0x00008003000085a7 */ /* 0x000ee400080010ff */
[----:B---3--:R-:W-:Y:S05]  /*9440*/  @!P0 BRA `(.L_x_100) ;  /* 0xfffffffc00f08947 */ /* 0x008fea000383ffff */
[----:B------:R-:W-:Y:S05]  /*9450*/  BRA `(.L_x_192) ;  /* 0xffffffc000c47947 */ /* 0x000fea000383ffff */
.L_x_111:
[----:B-1----:R-:W-:Y:S04]  /*9460*/  MOV R0, UR48 ;  /* 0x0000003000007c02 */ /* 0x002fe80008000f00 */
[----:B------:R1:W3:Y:S03]  /*9470*/  SYNCS.PHASECHK.TRANS64.TRYWAIT P1, [R0+URZ+0x30], R5 ;  /* 0x00003005000075a7 */ /* 0x0002e600080211ff */
[----:B---3--:R-:W-:Y:S05]  /*9480*/  @!P1 NANOSLEEP.SYNCS 0x989680 ;  /* 0x009896800000995d */ /* 0x008fea0003900000 */
[----:B------:R-:W3:Y:S02]  /*9490*/  @!P1 SYNCS.PHASECHK.TRANS64 P1, [R0+URZ+0x30], R5 ;  /* 0x00003005000095a7 */ /* 0x000ee400080210ff */
[----:B---3--:R-:W-:Y:S05]  /*94a0*/  @!P1 BRA `(.L_x_111) ;  /* 0xfffffffc00ec9947 */ /* 0x008fea000383ffff */
[----:B------:R-:W-:Y:S05]  /*94b0*/  BRA `(.L_x_110) ;  /* 0xffffffcc00cc7947 */ /* 0x000fea000383ffff */
.L_x_113:
[----:B-1----:R1:W4:Y:S02]  /*94c0*/  SYNCS.PHASECHK.TRANS64.TRYWAIT P0, [R74+URZ+0xa0], R3 ;  /* 0x0000a0034a0075a7 */ /* 0x00232400080011ff */
[----:B----4-:R-:W-:Y:S05]  /*94d0*/  @!P0 NANOSLEEP.SYNCS 0x989680 ;  /* 0x009896800000895d */ /* 0x010fea0003900000 */
[----:B------:R-:W4:Y:S02]  /*94e0*/  @!P0 SYNCS.PHASECHK.TRANS64 P0, [R74+URZ+0xa0], R3 ;  /* 0x0000a0034a0085a7 */ /* 0x000f2400080010ff */
[----:B----4-:R-:W-:Y:S05]  /*94f0*/  @!P0 BRA `(.L_x_113) ;  /* 0xfffffffc00f08947 */ /* 0x010fea000383ffff */
[----:B------:R-:W-:Y:S05]  /*9500*/  BRA `(.L_x_112) ;  /* 0xffffffcc00ec7947 */ /* 0x000fea000383ffff */
.L_x_122:
[----:B--2---:R2:W3:Y:S02]  /*9510*/  SYNCS.PHASECHK.TRANS64.TRYWAIT P0, [R3+URZ+0x30], R0 ;  /* 0x00003000030075a7 */ /* 0x0044e400080011ff */
[----:B---3--:R-:W-:Y:S05]  /*9520*/  @!P0 NANOSLEEP.SYNCS 0x989680 ;  /* 0x009896800000895d */ /* 0x008fea0003900000 */
[----:B------:R-:W3:Y:S02]  /*9530*/  @!P0 SYNCS.PHASECHK.TRANS64 P0, [R3+URZ+0x30], R0 ;  /* 0x00003000030085a7 */ /* 0x000ee400080010ff */
[----:B---3--:R-:W-:Y:S05]  /*9540*/  @!P0 BRA `(.L_x_122) ;  /* 0xfffffffc00f08947 */ /* 0x008fea000383ffff */
[----:B------:R-:W-:Y:S05]  /*9550*/  BRA `(.L_x_121) ;  /* 0xffffffd400f87947 */ /* 0x000fea000383ffff */
.L_x_130:
[----:B--2---:R2:W3:Y:S02]  /*9560*/  SYNCS.PHASECHK.TRANS64.TRYWAIT P0, [R83+URZ+0x30], R4 ;  /* 0x00003004530075a7 */ /* 0x0044e400080011ff */
[----:B---3--:R-:W-:Y:S05]  /*9570*/  @!P0 NANOSLEEP.SYNCS 0x989680 ;  /* 0x009896800000895d */ /* 0x008fea0003900000 */
[----:B------:R-:W3:Y:S02]  /*9580*/  @!P0 SYNCS.PHASECHK.TRANS64 P0, [R83+URZ+0x30], R4 ;  /* 0x00003004530085a7 */ /* 0x000ee400080010ff */
[----:B---3--:R-:W-:Y:S05]  /*9590*/  @!P0 BRA `(.L_x_130) ;  /* 0xfffffffc00f08947 */ /* 0x008fea000383ffff */
[----:B------:R-:W-:Y:S05]  /*95a0*/  BRA `(.L_x_129) ;  /* 0xffffffe000147947 */ /* 0x000fea000383ffff */
.L_x_138:
[----:B--2---:R2:W3:Y:S02]  /*95b0*/  SYNCS.PHASECHK.TRANS64.TRYWAIT P0, [R88+URZ+0x30], R3 ;  /* 0x00003003580075a7 */ /* 0x0044e400080011ff */
[----:B---3--:R-:W-:Y:S05]  /*95c0*/  @!P0 NANOSLEEP.SYNCS 0x989680 ;  /* 0x009896800000895d */ /* 0x008fea0003900000 */
[----:B------:R-:W3:Y:S02]  /*95d0*/  @!P0 SYNCS.PHASECHK.TRANS64 P0, [R88+URZ+0x30], R3 ;  /* 0x00003003580085a7 */ /* 0x000ee400080010ff */
[----:B---3--:R-:W-:Y:S05]  /*95e0*/  @!P0 BRA `(.L_x_138) ;  /* 0xfffffffc00f08947 */ /* 0x008fea000383ffff */
[----:B------:R-:W-:Y:S05]  /*95f0*/  BRA `(.L_x_137) ;  /* 0xffffffe800307947 */ /* 0x000fea000383ffff */
        .weak           $__internal_0_$__cuda_sm10x_tcgen05_guardrail_trap_col_being_dealloced_not_returned_by_alloc
        .type           $__internal_0_$__cuda_sm10x_tcgen05_guardrail_trap_col_being_dealloced_not_returned_by_alloc,@function
        .size           $__internal_0_$__cuda_sm10x_tcgen05_guardrail_trap_col_being_dealloced_not_returned_by_alloc,($__internal_1_$__cuda_sm10x_tcgen05_guardrail_trap_phase_invalid_during_alloc - $__internal_0_$__cuda_sm10x_tcgen05_guardrail_trap_col_being_dealloced_not_returned_by_alloc)
$__internal_0_$__cuda_sm10x_tcgen05_guardrail_trap_col_being_dealloced_not_returned_by_alloc:
[----:B------:R-:W-:Y:S05]  /*9600*/  BPT.TRAP 0x1 ;  /* 0x000000040000795c */ /* 0x000fea0000300000 */
[----:B------:R-:W-:-:S04]  /*9610*/  HFMA2 R3, -RZ, RZ, 0, 0 ;  /* 0x00000000ff037431 */ /* 0x000fc800000001ff */
[----:B------:R-:W-:Y:S05]  /*9620*/  RET.REL.NODEC R2 `(_ZN7cutlass13device_kernelINS_4gemm6kernel13GemmUniversalIN4cute5tupleIJiiiiEEENS1_10collective13CollectiveMmaINS1_35MainloopSm100TmaUmmaWarpSpecializedILi3ELi2ELi4ENS5_IJNS4_1CILi8EEENSA_ILi1EEESC_EEEEENS5_IJNSA_ILi128EEESF_NSA_ILi64EEEEEENS_6half_tENS5_IJlSC_lEEESI_NS5_IJSC_llEEENS4_8TiledMMAINS4_8MMA_AtomIJNS4_26SM100_MMA_F16BF16_2x1SM_SSISI_SI_fLi128ELi128ELNS4_4UMMA5MajorE0ELSP_1ELNSO_7ScaleInE0ELSQ_0EEEEEENS4_6LayoutINS5_IJSC_SC_SC_EEENS5_IJNSA_ILi0EEESV_SV_EEEEENS5_IJNS4_10UnderscoreESY_SY_EEEEENS4_18SM100_TMA_2SM_LOADENS4_14ComposedLayoutINS4_7SwizzleILi3ELi4ELi3EEENS4_18smem_ptr_flag_bitsILi16EEENST_INS5_IJSB_SG_EEENS5_IJSG_SC_EEEEEEEvNS4_8identityENS4_28SM100_TMA_2SM_LOAD_MULTICASTENS12_IS14_S16_NST_INS5_IJSG_SB_EEENS5_IJSC_SG_EEEEEEEvS1B_EENS_8epilogue10collective18CollectiveEpilogueINS1I_23Sm100TmaWarpSpecializedILi4ELi2ELi16ELb1ELb0EEEJNS5_IJSG_SF_SG_EEENS5_IJNST_ISG_SC_EENST_INS5_IJNSA_ILi16EEENSA_ILi2EEEEEES1E_EEEEESI_SJ_SI_SJ_NS1I_6fusion15FusionCallbacksIS1M_NS1U_17LinearCombinationISI_fSI_fLNS_15FloatRoundStyleE2EEES1N_S1T_JEEENS4_5SM1004TMEM4LOAD26SM100_TMEM_LOAD_32dp32b16xENS4_13SM90_TMA_LOADENS12_INS13_ILi1ELi4ELi3EEES16_NST_INS5_IJSB_S1P_EEENS5_IJS1P_SC_EEEEEEENS4_39AutoVectorizingCopyWithAssumedAlignmentILi128EEENS4_14SM90_TMA_STOREES29_S2B_S2B_EEEvvEEEEvNT_6ParamsE) ;  /* 0xffffff6802747950 */ /* 0x000fea0003c3ffff */
        .weak           $__internal_1_$__cuda_sm10x_tcgen05_guardrail_trap_phase_invalid_during_alloc
        .type           $__internal_1_$__cuda_sm10x_tcgen05_guardrail_trap_phase_invalid_during_alloc,@function
        .size           $__internal_1_$__cuda_sm10x_tcgen05_guardrail_trap_phase_invalid_during_alloc,($__internal_2_$__cuda_sm10x_tcgen05_guardrail_trap_unallocated_columns_being_dealloced - $__internal_1_$__cuda_sm10x_tcgen05_guardrail_trap_phase_invalid_during_alloc)
$__internal_1_$__cuda_sm10x_tcgen05_guardrail_trap_phase_invalid_during_alloc:
[----:B------:R-:W-:Y:S05]  /*9630*/  BPT.TRAP 0x1 ;  /* 0x000000040000795c */ /* 0x000fea0000300000 */
[----:B------:R-:W-:-:S04]  /*9640*/  MOV R3, 0x0 ;  /* 0x0000000000037802 */ /* 0x000fc80000000f00 */
[----:B------:R-:W-:Y:S05]  /*9650*/  RET.REL.NODEC R2 `(_ZN7cutlass13device_kernelINS_4gemm6kernel13GemmUniversalIN4cute5tupleIJiiiiEEENS1_10collective13CollectiveMmaINS1_35MainloopSm100TmaUmmaWarpSpecializedILi3ELi2ELi4ENS5_IJNS4_1CILi8EEENSA_ILi1EEESC_EEEEENS5_IJNSA_ILi128EEESF_NSA_ILi64EEEEEENS_6half_tENS5_IJlSC_lEEESI_NS5_IJSC_llEEENS4_8TiledMMAINS4_8MMA_AtomIJNS4_26SM100_MMA_F16BF16_2x1SM_SSISI_SI_fLi128ELi128ELNS4_4UMMA5MajorE0ELSP_1ELNSO_7ScaleInE0ELSQ_0EEEEEENS4_6LayoutINS5_IJSC_SC_SC_EEENS5_IJNSA_ILi0EEESV_SV_EEEEENS5_IJNS4_10UnderscoreESY_SY_EEEEENS4_18SM100_TMA_2SM_LOADENS4_14ComposedLayoutINS4_7SwizzleILi3ELi4ELi3EEENS4_18smem_ptr_flag_bitsILi16EEENST_INS5_IJSB_SG_EEENS5_IJSG_SC_EEEEEEEvNS4_8identityENS4_28SM100_TMA_2SM_LOAD_MULTICASTENS12_IS14_S16_NST_INS5_IJSG_SB_EEENS5_IJSC_SG_EEEEEEEvS1B_EENS_8epilogue10collective18CollectiveEpilogueINS1I_23Sm100TmaWarpSpecializedILi4ELi2ELi16ELb1ELb0EEEJNS5_IJSG_SF_SG_EEENS5_IJNST_ISG_SC_EENST_INS5_IJNSA_ILi16EEENSA_ILi2EEEEEES1E_EEEEESI_SJ_SI_SJ_NS1I_6fusion15FusionCallbacksIS1M_NS1U_17LinearCombinationISI_fSI_fLNS_15FloatRoundStyleE2EEES1N_S1T_JEEENS4_5SM1004TMEM4LOAD26SM100_TMEM_LOAD_32dp32b16xENS4_13SM90_TMA_LOADENS12_INS13_ILi1ELi4ELi3EEES16_NST_INS5_IJSB_S1P_EEENS5_IJS1P_SC_EEEEEEENS4_39AutoVectorizingCopyWithAssumedAlignmentILi128EEENS4_14SM90_TMA_STOREES29_S2B_S2B_EEEvvEEEEvNT_6ParamsE) ;  /* 0xffffff6802687950 */ /* 0x000fea0003c3ffff */
        .weak           $__internal_2_$__cuda_sm10x_tcgen05_guardrail_trap_unallocated_columns_being_dealloced
        .type           $__internal_2_$__cuda_sm10x_tcgen05_guardrail_trap_unallocated_columns_being_dealloced,@function
        .size           $__internal_2_$__cuda_sm10x_tcgen05_guardrail_trap_unallocated_columns_being_dealloced,(.L_x_194 - $__internal_2_$__cuda_sm10x_tcgen05_guardrail_trap_unallocated_columns_being_dealloced)
$__internal_2_$__cuda_sm10x_tcgen05_guardrail_trap_unallocated_columns_being_dealloced:
[----:B------:R-:W-:Y:S05]  /*9660*/  BPT.TRAP 0x1 ;  /* 0x000000040000795c */ /* 0x000fea0000300000 */
[----:B------:R-:W-:-:S04]  /*9670*/  HFMA2 R3, -RZ, RZ, 0, 0 ;  /* 0x00000000ff037431 */ /* 0x000fc800000001ff */
[----:B------:R-:W-:Y:S05]  /*9680*/  RET.REL.NODEC R2 `(_ZN7cutlass13device_kernelINS_4gemm6kernel13GemmUniversalIN4cute5tupleIJiiiiEEENS1_10collective13CollectiveMmaINS1_35MainloopSm100TmaUmmaWarpSpecializedILi3ELi2ELi4ENS5_IJNS4_1CILi8EEENSA_ILi1EEESC_EEEEENS5_IJNSA_ILi128EEESF_NSA_ILi64EEEEEENS_6half_tENS5_IJlSC_lEEESI_NS5_IJSC_llEEENS4_8TiledMMAINS4_8MMA_AtomIJNS4_26SM100_MMA_F16BF16_2x1SM_SSISI_SI_fLi128ELi128ELNS4_4UMMA5MajorE0ELSP_1ELNSO_7ScaleInE0ELSQ_0EEEEEENS4_6LayoutINS5_IJSC_SC_SC_EEENS5_IJNSA_ILi0EEESV_SV_EEEEENS5_IJNS4_10UnderscoreESY_SY_EEEEENS4_18SM100_TMA_2SM_LOADENS4_14ComposedLayoutINS4_7SwizzleILi3ELi4ELi3EEENS4_18smem_ptr_flag_bitsILi16EEENST_INS5_IJSB_SG_EEENS5_IJSG_SC_EEEEEEEvNS4_8identityENS4_28SM100_TMA_2SM_LOAD_MULTICASTENS12_IS14_S16_NST_INS5_IJSG_SB_EEENS5_IJSC_SG_EEEEEEEvS1B_EENS_8epilogue10collective18CollectiveEpilogueINS1I_23Sm100TmaWarpSpecializedILi4ELi2ELi16ELb1ELb0EEEJNS5_IJSG_SF_SG_EEENS5_IJNST_ISG_SC_EENST_INS5_IJNSA_ILi16EEENSA_ILi2EEEEEES1E_EEEEESI_SJ_SI_SJ_NS1I_6fusion15FusionCallbacksIS1M_NS1U_17LinearCombinationISI_fSI_fLNS_15FloatRoundStyleE2EEES1N_S1T_JEEENS4_5SM1004TMEM4LOAD26SM100_TMEM_LOAD_32dp32b16xENS4_13SM90_TMA_LOADENS12_INS13_ILi1ELi4ELi3EEES16_NST_INS5_IJSB_S1P_EEENS5_IJS1P_SC_EEEEEEENS4_39AutoVectorizingCopyWithAssumedAlignmentILi128EEENS4_14SM90_TMA_STOREES29_S2B_S2B_EEEvvEEEEvNT_6ParamsE) ;  /* 0xffffff68025c7950 */ /* 0x000fea0003c3ffff */
.L_x_193:
[----:B------:R-:W-:-:S00]  /*9690*/  BRA `(.L_x_193) ;  /* 0xfffffffc00fc7947 */ /* 0x000fc0000383ffff */
[----:B------:R-:W-:-:S00]  /*96a0*/  NOP ;  /* 0x0000000000007918 */ /* 0x000fc00000000000 */
        /* <DEDUP_REMOVED lines=13> */
.L_x_194:


//--------------------- .nv.global.init           --------------------------
	.section	.nv.global.init,"aw",@progbits
.nv.global.init:
	.type		$str$27,@object
	.size		$str$27,($str$28 - $str$27)
$str$27:
        /*0000*/ 	.byte	0x28, 0x61, 0x64, 0x64, 0x72, 0x65, 0x73, 0x73, 0x20, 0x26, 0x20, 0x6d, 0x61, 0x73, 0x6b, 0x29
        /*0010*/ 	.byte	0x20, 0x3d, 0x3d, 0x20, 0x30, 0x00
	.type		$str$28,@object
	.size		$str$28,($str$26 - $str$28)
$str$28:
        /*0016*/ 	.byte	0x2f, 0x74, 0x6d, 0x70, 0x2f, 0x63, 0x75, 0x74, 0x6c, 0x61, 0x73, 0x73, 0x5f, 0x73, 0x77, 0x65
        /*0026*/ 	.byte	0x65, 0x70, 0x5f, 0x73, 0x72, 0x63, 0x2f, 0x69, 0x6e, 0x63, 0x6c, 0x75, 0x64, 0x65, 0x2f, 0x63
        /*0036*/ 	.byte	0x75, 0x74, 0x65, 0x2f, 0x70, 0x6f, 0x69, 0x6e, 0x74, 0x65, 0x72, 0x5f, 0x66, 0x6c, 0x61, 0x67
        /*0046*/ 	.byte	0x67, 0x65, 0x64, 0x2e, 0x68, 0x70, 0x70, 0x00
	.type		$str$26,@object
	.size		$str$26,($str$25 - $str$26)
$str$26:
        /*004e*/ 	.byte	0x2f, 0x74, 0x6d, 0x70, 0x2f, 0x63, 0x75, 0x74, 0x6c, 0x61, 0x73, 0x73, 0x5f, 0x73, 0x77, 0x65
        /*005e*/ 	.byte	0x65, 0x70, 0x5f, 0x73, 0x72, 0x63, 0x2f, 0x69, 0x6e, 0x63, 0x6c, 0x75, 0x64, 0x65, 0x2f, 0x63
        /*006e*/ 	.byte	0x75, 0x74, 0x65, 0x2f, 0x61, 0x74, 0x6f, 0x6d, 0x2f, 0x63, 0x6f, 0x70, 0x79, 0x5f, 0x74, 0x72
        /*007e*/ 	.byte	0x61, 0x69, 0x74, 0x73, 0x5f, 0x73, 0x6d, 0x31, 0x30, 0x30, 0x2e, 0x68, 0x70, 0x70, 0x00
	.type		$str$25,@object
	.size		$str$25,(__unnamed_1 - $str$25)
$str$25:
        /*008d*/ 	.byte	0x28, 0x28, 0x75, 0x69, 0x6e, 0x74, 0x33, 0x32, 0x5f, 0x74, 0x28, 0x74, 0x68, 0x72, 0x65, 0x61
        /*009d*/ 	.byte	0x64, 0x49, 0x64, 0x78, 0x2e, 0x78, 0x29, 0x20, 0x2f, 0x20, 0x33, 0x32, 0x29, 0x20, 0x25, 0x20
        /*00ad*/ 	.byte	0x34, 0x29, 0x20, 0x3d, 0x3d, 0x20, 0x28, 0x28, 0x28, 0x74, 0x6d, 0x65, 0x6d, 0x5f, 0x61, 0x64
        /*00bd*/ 	.byte	0x64, 0x72, 0x20, 0x3e, 0x3e, 0x20, 0x31, 0x36, 0x29, 0x20, 0x2f, 0x20, 0x33, 0x32, 0x29, 0x20
        /*00cd*/ 	.byte	0x25, 0x20, 0x34, 0x29, 0x00
	.type		__unnamed_1,@object
	.size		__unnamed_1,(__unnamed_2 - __unnamed_1)
__unnamed_1:
        /*00d2*/ 	.byte	0x61, 0x75, 0x74, 0x6f, 0x20, 0x63, 0x75, 0x74, 0x65, 0x3a, 0x3a, 0x61, 0x73, 0x5f, 0x70, 0x6f
        /* <DEDUP_REMOVED lines=24> */
        /*0262*/ 	.byte	0x34, 0x38, 0x3e, 0x3e, 0x3e, 0x3e, 0x5d, 0x00
	.type		__unnamed_2,@object
	.size		__unnamed_2,(.L_2 - __unnamed_2)
__unnamed_2:
        /* <DEDUP_REMOVED lines=40> */
        /*04ea*/ 	.byte	0x3a, 0x3a, 0x43, 0x3c, 0x30, 0x3e, 0x3e, 0x3e, 0x3e, 0x5d, 0x00
.L_2:


//--------------------- .nv.shared._ZN7cutlass13device_kernelINS_4gemm6kernel13GemmUniversalIN4cute5tupleIJiiiiEEENS1_10collective13CollectiveMmaINS1_35MainloopSm100TmaUmmaWarpSpecializedILi3ELi2ELi4ENS5_IJNS4_1CILi8EEENSA_ILi1EEESC_EEEEENS5_IJNSA_ILi128EEESF_NSA_ILi64EEEEEENS_6half_tENS5_IJlSC_lEEESI_NS5_IJSC_llEEENS4_8TiledMMAINS4_8MMA_AtomIJNS4_26SM100_MMA_F16BF16_2x1SM_SSISI_SI_fLi128ELi128ELNS4_4UMMA5MajorE0ELSP_1ELNSO_7ScaleInE0ELSQ_0EEEEEENS4_6LayoutINS5_IJSC_SC_SC_EEENS5_IJNSA_ILi0EEESV_SV_EEEEENS5_IJNS4_10UnderscoreESY_SY_EEEEENS4_18SM100_TMA_2SM_LOADENS4_14ComposedLayoutINS4_7SwizzleILi3ELi4ELi3EEENS4_18smem_ptr_flag_bitsILi16EEENST_INS5_IJSB_SG_EEENS5_IJSG_SC_EEEEEEEvNS4_8identityENS4_28SM100_TMA_2SM_LOAD_MULTICASTENS12_IS14_S16_NST_INS5_IJSG_SB_EEENS5_IJSC_SG_EEEEEEEvS1B_EENS_8epilogue10collective18CollectiveEpilogueINS1I_23Sm100TmaWarpSpecializedILi4ELi2ELi16ELb1ELb0EEEJNS5_IJSG_SF_SG_EEENS5_IJNST_ISG_SC_EENST_INS5_IJNSA_ILi16EEENSA_ILi2EEEEEES1E_EEEEESI_SJ_SI_SJ_NS1I_6fusion15FusionCallbacksIS1M_NS1U_17LinearCombinationISI_fSI_fLNS_15FloatRoundStyleE2EEES1N_S1T_JEEENS4_5SM1004TMEM4LOAD26SM100_TMEM_LOAD_32dp32b16xENS4_13SM90_TMA_LOADENS12_INS13_ILi1ELi4ELi3EEES16_NST_INS5_IJSB_S1P_EEENS5_IJS1P_SC_EEEEEEENS4_39AutoVectorizingCopyWithAssumedAlignmentILi128EEENS4_14SM90_TMA_STOREES29_S2B_S2B_EEEvvEEEEvNT_6ParamsE --------------------------
	.section	.nv.shared._ZN7cutlass13device_kernelINS_4gemm6kernel13GemmUniversalIN4cute5tupleIJiiiiEEENS1_10collective13CollectiveMmaINS1_35MainloopSm100TmaUmmaWarpSpecializedILi3ELi2ELi4ENS5_IJNS4_1CILi8EEENSA_ILi1EEESC_EEEEENS5_IJNSA_ILi128EEESF_NSA_ILi64EEEEEENS_6half_tENS5_IJlSC_lEEESI_NS5_IJSC_llEEENS4_8TiledMMAINS4_8MMA_AtomIJNS4_26SM100_MMA_F16BF16_2x1SM_SSISI_SI_fLi128ELi128ELNS4_4UMMA5MajorE0ELSP_1ELNSO_7ScaleInE0ELSQ_0EEEEEENS4_6LayoutINS5_IJSC_SC_SC_EEENS5_IJNSA_ILi0EEESV_SV_EEEEENS5_IJNS4_10UnderscoreESY_SY_EEEEENS4_18SM100_TMA_2SM_LOADENS4_14ComposedLayoutINS4_7SwizzleILi3ELi4ELi3EEENS4_18smem_ptr_flag_bitsILi16EEENST_INS5_IJSB_SG_EEENS5_IJSG_SC_EEEEEEEvNS4_8identityENS4_28SM100_TMA_2SM_LOAD_MULTICASTENS12_IS14_S16_NST_INS5_IJSG_SB_EEENS5_IJSC_SG_EEEEEEEvS1B_EENS_8epilogue10collective18CollectiveEpilogueINS1I_23Sm100TmaWarpSpecializedILi4ELi2ELi16ELb1ELb0EEEJNS5_IJSG_SF_SG_EEENS5_IJNST_ISG_SC_EENST_INS5_IJNSA_ILi16EEENSA_ILi2EEEEEES1E_EEEEESI_SJ_SI_SJ_NS1I_6fusion15FusionCallbacksIS1M_NS1U_17LinearCombinationISI_fSI_fLNS_15FloatRoundStyleE2EEES1N_S1T_JEEENS4_5SM1004TMEM4LOAD26SM100_TMEM_LOAD_32dp32b16xENS4_13SM90_TMA_LOADENS12_INS13_ILi1ELi4ELi3EEES16_NST_INS5_IJSB_S1P_EEENS5_IJS1P_SC_EEEEEEENS4_39AutoVectorizingCopyWithAssumedAlignmentILi128EEENS4_14SM90_TMA_STOREES29_S2B_S2B_EEEvvEEEEvNT_6ParamsE,"aw",@nobits
	.sectionflags	@""
	.align	16
	.zero		1024


//--------------------- .nv.shared.reserved.0     --------------------------
	.section	.nv.shared.reserved.0,"aw",@nobits
	.weak		__nv_reservedSMEM_offset_0_alias
	.size		__nv_reservedSMEM_offset_0_alias, 0, 64
	.other		__nv_reservedSMEM_offset_0_alias,@"STO_CUDA_RESERVED_SHARED STV_DEFAULT"
__nv_reservedSMEM_offset_0_alias:
	.zero		0
.nv.shared.reserved.0:
	.zero		64
	.weak		__nv_reservedSMEM_tcgen05_partition
	.type		__nv_reservedSMEM_tcgen05_partition,@object
	.size		__nv_reservedSMEM_tcgen05_partition,(.L_0 - __nv_reservedSMEM_tcgen05_partition)
__nv_reservedSMEM_tcgen05_partition:
	.zero		32
.L_0:


//--------------------- .nv.global                --------------------------
	.section	.nv.global,"aw",@nobits
.nv.global:
	.type		_ZN40_INTERNAL_97925dda_4_k_cu_62609bd3_416364cute1_E,@object
	.size		_ZN40_INTERNAL_97925dda_4_k_cu_62609bd3_416364cute1_E,(_ZN40_INTERNAL_97925dda_4_k_cu_62609bd3_416364cuda3std3__45__cpo6cbeginE - _ZN40_INTERNAL_97925dda_4_k_cu_62609bd3_416364cute1_E)
_ZN40_INTERNAL_97925dda_4_k_cu_62609bd3_416364cute1_E:
	.zero		1
	.type		_ZN40_INTERNAL_97925dda_4_k_cu_62609bd3_416364cuda3std3__45__cpo6cbeginE,@object
	.size		_ZN40_INTERNAL_97925dda_4_k_cu_62609bd3_416364cuda3std3__45__cpo6cbeginE,(_ZN40_INTERNAL_97925dda_4_k_cu_62609bd3_416364cuda3std3__48in_placeE - _ZN40_INTERNAL_97925dda_4_k_cu_62609bd3_416364cuda3std3__45__cpo6cbeginE)
_ZN40_INTERNAL_97925dda_4_k_cu_62609bd3_416364cuda3std3__45__cpo6cbeginE:
	.zero		1
	.type		_ZN40_INTERNAL_97925dda_4_k_cu_62609bd3_416364cuda3std3__48in_placeE,@object
	.size		_ZN40_INTERNAL_97925dda_4_k_cu_62609bd3_416364cuda3std3__48in_placeE,(_ZN40_INTERNAL_97925dda_4_k_cu_62609bd3_416364cuda3std6ranges3__45__cpo9iter_moveE - _ZN40_INTERNAL_97925dda_4_k_cu_62609bd3_416364cuda3std3__48in_placeE)
_ZN40_INTERNAL_97925dda_4_k_cu_62609bd3_416364cuda3std3__48in_placeE:
	.zero		1
	.type		_ZN40_INTERNAL_97925dda_4_k_cu_62609bd3_416364cuda3std6ranges3__45__cpo9iter_moveE,@object
	.size		_ZN40_INTERNAL_97925dda_4_k_cu_62609bd3_416364cuda3std6ranges3__45__cpo9iter_moveE,(_ZN40_INTERNAL_97925dda_4_k_cu_62609bd3_416364cuda3std3__45__cpo5beginE - _ZN40_INTERNAL_97925dda_4_k_cu_62609bd3_416364cuda3std6ranges3__45__cpo9iter_moveE)
_ZN40_INTERNAL_97925dda_4_k_cu_62609bd3_416364cuda3std6ranges3__45__cpo9iter_moveE:
	.zero		1
	.type		_ZN40_INTERNAL_97925dda_4_k_cu_62609bd3_416364cuda3std3__45__cpo5beginE,@object
	.size		_ZN40_INTERNAL_97925dda_4_k_cu_62609bd3_416364cuda3std3__45__cpo5beginE,(_ZN40_INTERNAL_97925dda_4_k_cu_62609bd3_416364cuda3std3__442_GLOBAL__N__97925dda_4_k_cu_62609bd3_416366ignoreE - _ZN40_INTERNAL_97925dda_4_k_cu_62609bd3_416364cuda3std3__45__cpo5beginE)
_ZN40_INTERNAL_97925dda_4_k_cu_62609bd3_416364cuda3std3__45__cpo5beginE:
	.zero		1
	.type		_ZN40_INTERNAL_97925dda_4_k_cu_62609bd3_416364cuda3std3__442_GLOBAL__N__97925dda_4_k_cu_62609bd3_416366ignoreE,@object
	.size		_ZN40_INTERNAL_97925dda_4_k_cu_62609bd3_416364cuda3std3__442_GLOBAL__N__97925dda_4_k_cu_62609bd3_416366ignoreE,(_ZN40_INTERNAL_97925dda_4_k_cu_62609bd3_416364cute7productE - _ZN40_INTERNAL_97925dda_4_k_cu_62609bd3_416364cuda3std3__442_GLOBAL__N__97925dda_4_k_cu_62609bd3_416366ignoreE)
_ZN40_INTERNAL_97925dda_4_k_cu_62609bd3_416364cuda3std3__442_GLOBAL__N__97925dda_4_k_cu_62609bd3_416366ignoreE:
	.zero		1
	.type		_ZN40_INTERNAL_97925dda_4_k_cu_62609bd3_416364cute7productE,@object
	.size		_ZN40_INTERNAL_97925dda_4_k_cu_62609bd3_416364cute7productE,(_ZN40_INTERNAL_97925dda_4_k_cu_62609bd3_416364cuda3std3__45__cpo3endE - _ZN40_INTERNAL_97925dda_4_k_cu_62609bd3_416364cute7productE)
_ZN40_INTERNAL_97925dda_4_k_cu_62609bd3_416364cute7productE:
	.zero		1
	.type		_ZN40_INTERNAL_97925dda_4_k_cu_62609bd3_416364cuda3std3__45__cpo3endE,@object
	.size		_ZN40_INTERNAL_97925dda_4_k_cu_62609bd3_416364cuda3std3__45__cpo3endE,(_ZN40_INTERNAL_97925dda_4_k_cu_62609bd3_416364cuda3std3__419piecewise_constructE - _ZN40_INTERNAL_97925dda_4_k_cu_62609bd3_416364cuda3std3__45__cpo3endE)
_ZN40_INTERNAL_97925dda_4_k_cu_62609bd3_416364cuda3std3__45__cpo3endE:
	.zero		1
	.type		_ZN40_INTERNAL_97925dda_4_k_cu_62609bd3_416364cuda3std3__419piecewise_constructE,@object
	.size		_ZN40_INTERNAL_97925dda_4_k_cu_62609bd3_416364cuda3std3__419piecewise_constructE,(_ZN40_INTERNAL_97925dda_4_k_cu_62609bd3_416364cuda3std3__45__cpo4cendE - _ZN40_INTERNAL_97925dda_4_k_cu_62609bd3_416364cuda3std3__419piecewise_constructE)
_ZN40_INTERNAL_97925dda_4_k_cu_62609bd3_416364cuda3std3__419piecewise_constructE:
	.zero		1
	.type		_ZN40_INTERNAL_97925dda_4_k_cu_62609bd3_416364cuda3std3__45__cpo4cendE,@object
	.size		_ZN40_INTERNAL_97925dda_4_k_cu_62609bd3_416364cuda3std3__45__cpo4cendE,(_ZN40_INTERNAL_97925dda_4_k_cu_62609bd3_416364cuda3std6ranges3__45__cpo4swapE - _ZN40_INTERNAL_97925dda_4_k_cu_62609bd3_416364cuda3std3__45__cpo4cendE)
_ZN40_INTERNAL_97925dda_4_k_cu_62609bd3_416364cuda3std3__45__cpo4cendE:
	.zero		1
	.type		_ZN40_INTERNAL_97925dda_4_k_cu_62609bd3_416364cuda3std6ranges3__45__cpo4swapE,@object
	.size		_ZN40_INTERNAL_97925dda_4_k_cu_62609bd3_416364cuda3std6ranges3__45__cpo4swapE,(.L_10 - _ZN40_INTERNAL_97925dda_4_k_cu_62609bd3_416364cuda3std6ranges3__45__cpo4swapE)
_ZN40_INTERNAL_97925dda_4_k_cu_62609bd3_416364cuda3std6ranges3__45__cpo4swapE:
	.zero		1
.L_10:


//--------------------- .nv.constant0._ZN7cutlass13device_kernelINS_4gemm6kernel13GemmUniversalIN4cute5tupleIJiiiiEEENS1_10collective13CollectiveMmaINS1_35MainloopSm100TmaUmmaWarpSpecializedILi3ELi2ELi4ENS5_IJNS4_1CILi8EEENSA_ILi1EEESC_EEEEENS5_IJNSA_ILi128EEESF_NSA_ILi64EEEEEENS_6half_tENS5_IJlSC_lEEESI_NS5_IJSC_llEEENS4_8TiledMMAINS4_8MMA_AtomIJNS4_26SM100_MMA_F16BF16_2x1SM_SSISI_SI_fLi128ELi128ELNS4_4UMMA5MajorE0ELSP_1ELNSO_7ScaleInE0ELSQ_0EEEEEENS4_6LayoutINS5_IJSC_SC_SC_EEENS5_IJNSA_ILi0EEESV_SV_EEEEENS5_IJNS4_10UnderscoreESY_SY_EEEEENS4_18SM100_TMA_2SM_LOADENS4_14ComposedLayoutINS4_7SwizzleILi3ELi4ELi3EEENS4_18smem_ptr_flag_bitsILi16EEENST_INS5_IJSB_SG_EEENS5_IJSG_SC_EEEEEEEvNS4_8identityENS4_28SM100_TMA_2SM_LOAD_MULTICASTENS12_IS14_S16_NST_INS5_IJSG_SB_EEENS5_IJSC_SG_EEEEEEEvS1B_EENS_8epilogue10collective18CollectiveEpilogueINS1I_23Sm100TmaWarpSpecializedILi4ELi2ELi16ELb1ELb0EEEJNS5_IJSG_SF_SG_EEENS5_IJNST_ISG_SC_EENST_INS5_IJNSA_ILi16EEENSA_ILi2EEEEEES1E_EEEEESI_SJ_SI_SJ_NS1I_6fusion15FusionCallbacksIS1M_NS1U_17LinearCombinationISI_fSI_fLNS_15FloatRoundStyleE2EEES1N_S1T_JEEENS4_5SM1004TMEM4LOAD26SM100_TMEM_LOAD_32dp32b16xENS4_13SM90_TMA_LOADENS12_INS13_ILi1ELi4ELi3EEES16_NST_INS5_IJSB_S1P_EEENS5_IJS1P_SC_EEEEEEENS4_39AutoVectorizingCopyWithAssumedAlignmentILi128EEENS4_14SM90_TMA_STOREES29_S2B_S2B_EEEvvEEEEvNT_6ParamsE --------------------------
	.section	.nv.constant0._ZN7cutlass13device_kernelINS_4gemm6kernel13GemmUniversalIN4cute5tupleIJiiiiEEENS1_10collective13CollectiveMmaINS1_35MainloopSm100TmaUmmaWarpSpecializedILi3ELi2ELi4ENS5_IJNS4_1CILi8EEENSA_ILi1EEESC_EEEEENS5_IJNSA_ILi128EEESF_NSA_ILi64EEEEEENS_6half_tENS5_IJlSC_lEEESI_NS5_IJSC_llEEENS4_8TiledMMAINS4_8MMA_AtomIJNS4_26SM100_MMA_F16BF16_2x1SM_SSISI_SI_fLi128ELi128ELNS4_4UMMA5MajorE0ELSP_1ELNSO_7ScaleInE0ELSQ_0EEEEEENS4_6LayoutINS5_IJSC_SC_SC_EEENS5_IJNSA_ILi0EEESV_SV_EEEEENS5_IJNS4_10UnderscoreESY_SY_EEEEENS4_18SM100_TMA_2SM_LOADENS4_14ComposedLayoutINS4_7SwizzleILi3ELi4ELi3EEENS4_18smem_ptr_flag_bitsILi16EEENST_INS5_IJSB_SG_EEENS5_IJSG_SC_EEEEEEEvNS4_8identityENS4_28SM100_TMA_2SM_LOAD_MULTICASTENS12_IS14_S16_NST_INS5_IJSG_SB_EEENS5_IJSC_SG_EEEEEEEvS1B_EENS_8epilogue10collective18CollectiveEpilogueINS1I_23Sm100TmaWarpSpecializedILi4ELi2ELi16ELb1ELb0EEEJNS5_IJSG_SF_SG_EEENS5_IJNST_ISG_SC_EENST_INS5_IJNSA_ILi16EEENSA_ILi2EEEEEES1E_EEEEESI_SJ_SI_SJ_NS1I_6fusion15FusionCallbacksIS1M_NS1U_17LinearCombinationISI_fSI_fLNS_15FloatRoundStyleE2EEES1N_S1T_JEEENS4_5SM1004TMEM4LOAD26SM100_TMEM_LOAD_32dp32b16xENS4_13SM90_TMA_LOADENS12_INS13_ILi1ELi4ELi3EEES16_NST_INS5_IJSB_S1P_EEENS5_IJS1P_SC_EEEEEEENS4_39AutoVectorizingCopyWithAssumedAlignmentILi128EEENS4_14SM90_TMA_STOREES29_S2B_S2B_EEEvvEEEEvNT_6ParamsE,"a",@progbits
	.sectionflags	@""
	.align	4
.nv.constant0._ZN7cutlass13device_kernelINS_4gemm6kernel13GemmUniversalIN4cute5tupleIJiiiiEEENS1_10collective13CollectiveMmaINS1_35MainloopSm100TmaUmmaWarpSpecializedILi3ELi2ELi4ENS5_IJNS4_1CILi8EEENSA_ILi1EEESC_EEEEENS5_IJNSA_ILi128EEESF_NSA_ILi64EEEEEENS_6half_tENS5_IJlSC_lEEESI_NS5_IJSC_llEEENS4_8TiledMMAINS4_8MMA_AtomIJNS4_26SM100_MMA_F16BF16_2x1SM_SSISI_SI_fLi128ELi128ELNS4_4UMMA5MajorE0ELSP_1ELNSO_7ScaleInE0ELSQ_0EEEEEENS4_6LayoutINS5_IJSC_SC_SC_EEENS5_IJNSA_ILi0EEESV_SV_EEEEENS5_IJNS4_10UnderscoreESY_SY_EEEEENS4_18SM100_TMA_2SM_LOADENS4_14ComposedLayoutINS4_7SwizzleILi3ELi4ELi3EEENS4_18smem_ptr_flag_bitsILi16EEENST_INS5_IJSB_SG_EEENS5_IJSG_SC_EEEEEEEvNS4_8identityENS4_28SM100_TMA_2SM_LOAD_MULTICASTENS12_IS14_S16_NST_INS5_IJSG_SB_EEENS5_IJSC_SG_EEEEEEEvS1B_EENS_8epilogue10collective18CollectiveEpilogueINS1I_23Sm100TmaWarpSpecializedILi4ELi2ELi16ELb1ELb0EEEJNS5_IJSG_SF_SG_EEENS5_IJNST_ISG_SC_EENST_INS5_IJNSA_ILi16EEENSA_ILi2EEEEEES1E_EEEEESI_SJ_SI_SJ_NS1I_6fusion15FusionCallbacksIS1M_NS1U_17LinearCombinationISI_fSI_fLNS_15FloatRoundStyleE2EEES1N_S1T_JEEENS4_5SM1004TMEM4LOAD26SM100_TMEM_LOAD_32dp32b16xENS4_13SM90_TMA_LOADENS12_INS13_ILi1ELi4ELi3EEES16_NST_INS5_IJSB_S1P_EEENS5_IJS1P_SC_EEEEEEENS4_39AutoVectorizingCopyWithAssumedAlignmentILi128EEENS4_14SM90_TMA_STOREES29_S2B_S2B_EEEvvEEEEvNT_6ParamsE:
	.zero		2944


//--------------------- SYMBOLS --------------------------

	.type		.nv.reservedSmem.offset0,@object
	.size		.nv.reservedSmem.offset0,0x4
	.type		.nv.reservedSmem.cap,@object
	.size		.nv.reservedSmem.cap,0x4
	.type		__assertfail,@function
